	.headerflags	@"EF_CUDA_TEXMODE_UNIFIED EF_CUDA_64BIT_ADDRESS EF_CUDA_SM86 EF_CUDA_VIRTUAL_SM(EF_CUDA_SM86)"
	.elftype	@"ET_EXEC"


//--------------------- .nv.info                  --------------------------
	.section	.nv.info,"",@"SHT_CUDA_INFO"
	.align	4


	//----- nvinfo : EIATTR_REGCOUNT
	.align		4
        /*0000*/ 	.byte	0x04, 0x2f
        /*0002*/ 	.short	(.L_2 - .L_1)
	.align		4
.L_1:
        /*0004*/ 	.word	index@(triton_red_fused__to_copy_add_amax_amin_clamp_mul_native_layer_norm_reciprocal_1)
        /*0008*/ 	.word	0x00000040


	//----- nvinfo : EIATTR_MIN_STACK_SIZE
	.align		4
.L_2:
        /*000c*/ 	.byte	0x04, 0x12
        /*000e*/ 	.short	(.L_4 - .L_3)
	.align		4
.L_3:
        /*0010*/ 	.word	index@(triton_red_fused__to_copy_add_amax_amin_clamp_mul_native_layer_norm_reciprocal_1)
        /*0014*/ 	.word	0x00000000


	//----- nvinfo : EIATTR_FRAME_SIZE
	.align		4
.L_4:
        /*0018*/ 	.byte	0x04, 0x11
        /*001a*/ 	.short	(.L_6 - .L_5)
	.align		4
.L_5:
        /*001c*/ 	.word	index@(triton_red_fused__to_copy_add_amax_amin_clamp_mul_native_layer_norm_reciprocal_1)
        /*0020*/ 	.word	0x00000000


	//----- nvinfo : EIATTR_MIN_STACK_SIZE
	.align		4
.L_6:
        /*0024*/ 	.byte	0x04, 0x12
        /*0026*/ 	.short	(.L_8 - .L_7)
	.align		4
.L_7:
        /*0028*/ 	.word	index@(triton_red_fused__to_copy_add_amax_amin_clamp_mul_native_layer_norm_reciprocal_1)
        /*002c*/ 	.word	0x00000000
.L_8:


//--------------------- .nv.info.triton_red_fused__to_copy_add_amax_amin_clamp_mul_native_layer_norm_reciprocal_1 --------------------------
	.section	.nv.info.triton_red_fused__to_copy_add_amax_amin_clamp_mul_native_layer_norm_reciprocal_1,"",@"SHT_CUDA_INFO"
	.sectionflags	@""
	.align	4


	//----- nvinfo : EIATTR_CUDA_API_VERSION
	.align		4
        /*0000*/ 	.byte	0x04, 0x37
        /*0002*/ 	.short	(.L_10 - .L_9)
.L_9:
        /*0004*/ 	.word	0x0000007c


	//----- nvinfo : EIATTR_SW2861232_WAR
	.align		4
.L_10:
        /*0008*/ 	.byte	0x01, 0x35
	.zero		2


	//----- nvinfo : EIATTR_PARAM_CBANK
	.align		4
        /*000c*/ 	.byte	0x04, 0x0a
        /*000e*/ 	.short	(.L_12 - .L_11)
	.align		4
.L_11:
        /*0010*/ 	.word	index@(.nv.constant0.triton_red_fused__to_copy_add_amax_amin_clamp_mul_native_layer_norm_reciprocal_1)
        /*0014*/ 	.short	0x0160
        /*0016*/ 	.short	0x0078


	//----- nvinfo : EIATTR_CBANK_PARAM_SIZE
	.align		4
.L_12:
        /*0018*/ 	.byte	0x03, 0x19
        /*001a*/ 	.short	0x0078


	//----- nvinfo : EIATTR_KPARAM_INFO
	.align		4
        /*001c*/ 	.byte	0x04, 0x17
        /*001e*/ 	.short	(.L_14 - .L_13)
.L_13:
        /*0020*/ 	.word	0x00000000
        /*0024*/ 	.short	0x000f
        /*0026*/ 	.short	0x0070
        /*0028*/ 	.byte	0x00, 0xf4, 0x21, 0x00


	//----- nvinfo : EIATTR_KPARAM_INFO
	.align		4
.L_14:
        /*002c*/ 	.byte	0x04, 0x17
        /*002e*/ 	.short	(.L_16 - .L_15)
.L_15:
        /*0030*/ 	.word	0x00000000
        /*0034*/ 	.short	0x000e
        /*0036*/ 	.short	0x006c
        /*0038*/ 	.byte	0x00, 0xf0, 0x11, 0x00


	//----- nvinfo : EIATTR_KPARAM_INFO
	.align		4
.L_16:
        /*003c*/ 	.byte	0x04, 0x17
        /*003e*/ 	.short	(.L_18 - .L_17)
.L_17:
        /*0040*/ 	.word	0x00000000
        /*0044*/ 	.short	0x000d
        /*0046*/ 	.short	0x0068
        /*0048*/ 	.byte	0x00, 0xf0, 0x11, 0x00


	//----- nvinfo : EIATTR_KPARAM_INFO
	.align		4
.L_18:
        /*004c*/ 	.byte	0x04, 0x17
        /*004e*/ 	.short	(.L_20 - .L_19)
.L_19:
        /*0050*/ 	.word	0x00000000
        /*0054*/ 	.short	0x000c
        /*0056*/ 	.short	0x0060
        /*0058*/ 	.byte	0x00, 0xf4, 0x21, 0x00


	//----- nvinfo : EIATTR_KPARAM_INFO
	.align		4
.L_20:
        /*005c*/ 	.byte	0x04, 0x17
        /*005e*/ 	.short	(.L_22 - .L_21)
.L_21:
        /*0060*/ 	.word	0x00000000
        /*0064*/ 	.short	0x000b
        /*0066*/ 	.short	0x0058
        /*0068*/ 	.byte	0x00, 0xf4, 0x21, 0x00


	//----- nvinfo : EIATTR_KPARAM_INFO
	.align		4
.L_22:
        /*006c*/ 	.byte	0x04, 0x17
        /*006e*/ 	.short	(.L_24 - .L_23)
.L_23:
        /*0070*/ 	.word	0x00000000
        /*0074*/ 	.short	0x000a
        /*0076*/ 	.short	0x0050
        /*0078*/ 	.byte	0x00, 0xf4, 0x21, 0x00


	//----- nvinfo : EIATTR_KPARAM_INFO
	.align		4
.L_24:
        /*007c*/ 	.byte	0x04, 0x17
        /*007e*/ 	.short	(.L_26 - .L_25)
.L_25:
        /*0080*/ 	.word	0x00000000
        /*0084*/ 	.short	0x0009
        /*0086*/ 	.short	0x0048
        /*0088*/ 	.byte	0x00, 0xf4, 0x21, 0x00


	//----- nvinfo : EIATTR_KPARAM_INFO
	.align		4
.L_26:
        /*008c*/ 	.byte	0x04, 0x17
        /*008e*/ 	.short	(.L_28 - .L_27)
.L_27:
        /*0090*/ 	.word	0x00000000
        /*0094*/ 	.short	0x0008
        /*0096*/ 	.short	0x0040
        /*0098*/ 	.byte	0x00, 0xf4, 0x21, 0x00


	//----- nvinfo : EIATTR_KPARAM_INFO
	.align		4
.L_28:
        /*009c*/ 	.byte	0x04, 0x17
        /*009e*/ 	.short	(.L_30 - .L_29)
.L_29:
        /*00a0*/ 	.word	0x00000000
        /*00a4*/ 	.short	0x0007
        /*00a6*/ 	.short	0x0038
        /*00a8*/ 	.byte	0x00, 0xf4, 0x21, 0x00


	//----- nvinfo : EIATTR_KPARAM_INFO
	.align		4
.L_30:
        /*00ac*/ 	.byte	0x04, 0x17
        /*00ae*/ 	.short	(.L_32 - .L_31)
.L_31:
        /*00b0*/ 	.word	0x00000000
        /*00b4*/ 	.short	0x0006
        /*00b6*/ 	.short	0x0030
        /*00b8*/ 	.byte	0x00, 0xf4, 0x21, 0x00


	//----- nvinfo : EIATTR_KPARAM_INFO
	.align		4
.L_32:
        /*00bc*/ 	.byte	0x04, 0x17
        /*00be*/ 	.short	(.L_34 - .L_33)
.L_33:
        /*00c0*/ 	.word	0x00000000
        /*00c4*/ 	.short	0x0005
        /*00c6*/ 	.short	0x0028
        /*00c8*/ 	.byte	0x00, 0xf4, 0x21, 0x00


	//----- nvinfo : EIATTR_KPARAM_INFO
	.align		4
.L_34:
        /*00cc*/ 	.byte	0x04, 0x17
        /*00ce*/ 	.short	(.L_36 - .L_35)
.L_35:
        /*00d0*/ 	.word	0x00000000
        /*00d4*/ 	.short	0x0004
        /*00d6*/ 	.short	0x0020
        /*00d8*/ 	.byte	0x00, 0xf4, 0x21, 0x00


	//----- nvinfo : EIATTR_KPARAM_INFO
	.align		4
.L_36:
        /*00dc*/ 	.byte	0x04, 0x17
        /*00de*/ 	.short	(.L_38 - .L_37)
.L_37:
        /*00e0*/ 	.word	0x00000000
        /*00e4*/ 	.short	0x0003
        /*00e6*/ 	.short	0x0018
        /*00e8*/ 	.byte	0x00, 0xf4, 0x21, 0x00


	//----- nvinfo : EIATTR_KPARAM_INFO
	.align		4
.L_38:
        /*00ec*/ 	.byte	0x04, 0x17
        /*00ee*/ 	.short	(.L_40 - .L_39)
.L_39:
        /*00f0*/ 	.word	0x00000000
        /*00f4*/ 	.short	0x0002
        /*00f6*/ 	.short	0x0010
        /*00f8*/ 	.byte	0x00, 0xf4, 0x21, 0x00


	//----- nvinfo : EIATTR_KPARAM_INFO
	.align		4
.L_40:
        /*00fc*/ 	.byte	0x04, 0x17
        /*00fe*/ 	.short	(.L_42 - .L_41)
.L_41:
        /*0100*/ 	.word	0x00000000
        /*0104*/ 	.short	0x0001
        /*0106*/ 	.short	0x0008
        /*0108*/ 	.byte	0x00, 0xf4, 0x21, 0x00


	//----- nvinfo : EIATTR_KPARAM_INFO
	.align		4
.L_42:
        /*010c*/ 	.byte	0x04, 0x17
        /*010e*/ 	.short	(.L_44 - .L_43)
.L_43:
        /*0110*/ 	.word	0x00000000
        /*0114*/ 	.short	0x0000
        /*0116*/ 	.short	0x0000
        /*0118*/ 	.byte	0x00, 0xf4, 0x21, 0x00


	//----- nvinfo : EIATTR_MAXREG_COUNT
	.align		4
.L_44:
        /*011c*/ 	.byte	0x03, 0x1b
        /*011e*/ 	.short	0x0080


	//----- nvinfo : EIATTR_COOP_GROUP_MASK_REGIDS
	.align		4
        /*0120*/ 	.byte	0x04, 0x29
        /*0122*/ 	.short	(.L_46 - .L_45)


	//   ....[0]....
.L_45:
        /*0124*/ 	.word	0xffffffff


	//   ....[1]....
        /*0128*/ 	.word	0xffffffff


	//   ....[2]....
        /*012c*/ 	.word	0xffffffff


	//   ....[3]....
        /*0130*/ 	.word	0xffffffff


	//   ....[4]....
        /*0134*/ 	.word	0xffffffff


	//   ....[5]....
        /*0138*/ 	.word	0xffffffff


	//   ....[6]....
        /*013c*/ 	.word	0xffffffff


	//   ....[7]....
        /*0140*/ 	.word	0xffffffff


	//   ....[8]....
        /*0144*/ 	.word	0xffffffff


	//   ....[9]....
        /*0148*/ 	.word	0xffffffff


	//   ....[10]....
        /*014c*/ 	.word	0xffffffff


	//   ....[11]....
        /*0150*/ 	.word	0xffffffff


	//   ....[12]....
        /*0154*/ 	.word	0xffffffff


	//   ....[13]....
        /*0158*/ 	.word	0xffffffff


	//   ....[14]....
        /*015c*/ 	.word	0xffffffff


	//   ....[15]....
        /*0160*/ 	.word	0xffffffff


	//   ....[16]....
        /*0164*/ 	.word	0xffffffff


	//   ....[17]....
        /*0168*/ 	.word	0xffffffff


	//   ....[18]....
        /*016c*/ 	.word	0xffffffff


	//   ....[19]....
        /*0170*/ 	.word	0xffffffff


	//   ....[20]....
        /*0174*/ 	.word	0xffffffff


	//   ....[21]....
        /*0178*/ 	.word	0xffffffff


	//   ....[22]....
        /*017c*/ 	.word	0xffffffff


	//   ....[23]....
        /*0180*/ 	.word	0xffffffff


	//   ....[24]....
        /*0184*/ 	.word	0xffffffff


	//   ....[25]....
        /*0188*/ 	.word	0xffffffff


	//   ....[26]....
        /*018c*/ 	.word	0xffffffff


	//   ....[27]....
        /*0190*/ 	.word	0xffffffff


	//   ....[28]....
        /*0194*/ 	.word	0xffffffff


	//   ....[29]....
        /*0198*/ 	.word	0xffffffff


	//   ....[30]....
        /*019c*/ 	.word	0xffffffff


	//   ....[31]....
        /*01a0*/ 	.word	0xffffffff


	//   ....[32]....
        /*01a4*/ 	.word	0xffffffff


	//   ....[33]....
        /*01a8*/ 	.word	0xffffffff


	//   ....[34]....
        /*01ac*/ 	.word	0xffffffff


	//   ....[35]....
        /*01b0*/ 	.word	0xffffffff


	//   ....[36]....
        /*01b4*/ 	.word	0xffffffff


	//   ....[37]....
        /*01b8*/ 	.word	0xffffffff


	//   ....[38]....
        /*01bc*/ 	.word	0xffffffff


	//   ....[39]....
        /*01c0*/ 	.word	0xffffffff


	//   ....[40]....
        /*01c4*/ 	.word	0xffffffff


	//   ....[41]....
        /*01c8*/ 	.word	0xffffffff


	//   ....[42]....
        /*01cc*/ 	.word	0xffffffff


	//   ....[43]....
        /*01d0*/ 	.word	0xffffffff


	//   ....[44]....
        /*01d4*/ 	.word	0xffffffff


	//   ....[45]....
        /*01d8*/ 	.word	0xffffffff


	//   ....[46]....
        /*01dc*/ 	.word	0xffffffff


	//   ....[47]....
        /*01e0*/ 	.word	0xffffffff


	//   ....[48]....
        /*01e4*/ 	.word	0xffffffff


	//   ....[49]....
        /*01e8*/ 	.word	0xffffffff


	//   ....[50]....
        /*01ec*/ 	.word	0xffffffff


	//   ....[51]....
        /*01f0*/ 	.word	0xffffffff


	//   ....[52]....
        /*01f4*/ 	.word	0xffffffff


	//   ....[53]....
        /*01f8*/ 	.word	0xffffffff


	//   ....[54]....
        /*01fc*/ 	.word	0xffffffff


	//   ....[55]....
        /*0200*/ 	.word	0xffffffff


	//   ....[56]....
        /*0204*/ 	.word	0xffffffff


	//   ....[57]....
        /*0208*/ 	.word	0xffffffff


	//   ....[58]....
        /*020c*/ 	.word	0xffffffff


	//   ....[59]....
        /*0210*/ 	.word	0xffffffff


	//   ....[60]....
        /*0214*/ 	.word	0xffffffff


	//   ....[61]....
        /*0218*/ 	.word	0xffffffff


	//   ....[62]....
        /*021c*/ 	.word	0xffffffff


	//   ....[63]....
        /*0220*/ 	.word	0xffffffff


	//   ....[64]....
        /*0224*/ 	.word	0xffffffff


	//   ....[65]....
        /*0228*/ 	.word	0xffffffff


	//   ....[66]....
        /*022c*/ 	.word	0xffffffff


	//   ....[67]....
        /*0230*/ 	.word	0xffffffff


	//   ....[68]....
        /*0234*/ 	.word	0xffffffff


	//   ....[69]....
        /*0238*/ 	.word	0xffffffff


	//   ....[70]....
        /*023c*/ 	.word	0xffffffff


	//   ....[71]....
        /*0240*/ 	.word	0xffffffff


	//   ....[72]....
        /*0244*/ 	.word	0xffffffff


	//   ....[73]....
        /*0248*/ 	.word	0xffffffff


	//   ....[74]....
        /*024c*/ 	.word	0xffffffff


	//   ....[75]....
        /*0250*/ 	.word	0xffffffff


	//   ....[76]....
        /*0254*/ 	.word	0xffffffff


	//   ....[77]....
        /*0258*/ 	.word	0xffffffff


	//   ....[78]....
        /*025c*/ 	.word	0xffffffff


	//   ....[79]....
        /*0260*/ 	.word	0xffffffff


	//   ....[80]....
        /*0264*/ 	.word	0xffffffff


	//   ....[81]....
        /*0268*/ 	.word	0xffffffff


	//   ....[82]....
        /*026c*/ 	.word	0xffffffff


	//   ....[83]....
        /*0270*/ 	.word	0xffffffff


	//   ....[84]....
        /*0274*/ 	.word	0xffffffff


	//   ....[85]....
        /*0278*/ 	.word	0xffffffff


	//   ....[86]....
        /*027c*/ 	.word	0xffffffff


	//   ....[87]....
        /*0280*/ 	.word	0xffffffff


	//   ....[88]....
        /*0284*/ 	.word	0xffffffff


	//   ....[89]....
        /*0288*/ 	.word	0xffffffff


	//   ....[90]....
        /*028c*/ 	.word	0xffffffff


	//   ....[91]....
        /*0290*/ 	.word	0xffffffff


	//   ....[92]....
        /*0294*/ 	.word	0xffffffff


	//   ....[93]....
        /*0298*/ 	.word	0xffffffff


	//   ....[94]....
        /*029c*/ 	.word	0xffffffff


	//   ....[95]....
        /*02a0*/ 	.word	0xffffffff


	//   ....[96]....
        /*02a4*/ 	.word	0xffffffff


	//   ....[97]....
        /*02a8*/ 	.word	0xffffffff


	//   ....[98]....
        /*02ac*/ 	.word	0xffffffff


	//   ....[99]....
        /*02b0*/ 	.word	0xffffffff


	//   ....[100]....
        /*02b4*/ 	.word	0xffffffff


	//   ....[101]....
        /*02b8*/ 	.word	0xffffffff


	//   ....[102]....
        /*02bc*/ 	.word	0xffffffff


	//   ....[103]....
        /*02c0*/ 	.word	0xffffffff


	//   ....[104]....
        /*02c4*/ 	.word	0xffffffff


	//   ....[105]....
        /*02c8*/ 	.word	0xffffffff


	//----- nvinfo : EIATTR_COOP_GROUP_INSTR_OFFSETS
	.align		4
.L_46:
        /*02cc*/ 	.byte	0x04, 0x28
        /*02ce*/ 	.short	(.L_48 - .L_47)


	//   ....[0]....
.L_47:
        /*02d0*/ 	.word	0x000012a0


	//   ....[1]....
        /*02d4*/ 	.word	0x00001520


	//   ....[2]....
        /*02d8*/ 	.word	0x000015e0


	//   ....[3]....
        /*02dc*/ 	.word	0x00001670


	//   ....[4]....
        /*02e0*/ 	.word	0x000016f0


	//   ....[5]....
        /*02e4*/ 	.word	0x000017e0


	//   ....[6]....
        /*02e8*/ 	.word	0x00001850


	//   ....[7]....
        /*02ec*/ 	.word	0x000018e0


	//   ....[8]....
        /*02f0*/ 	.word	0x000019c0


	//   ....[9]....
        /*02f4*/ 	.word	0x00001a20


	//   ....[10]....
        /*02f8*/ 	.word	0x00001aa0


	//   ....[11]....
        /*02fc*/ 	.word	0x00001b90


	//   ....[12]....
        /*0300*/ 	.word	0x00001c10


	//   ....[13]....
        /*0304*/ 	.word	0x00001ce0


	//   ....[14]....
        /*0308*/ 	.word	0x00001d40


	//   ....[15]....
        /*030c*/ 	.word	0x00001e90


	//   ....[16]....
        /*0310*/ 	.word	0x00001ea0


	//   ....[17]....
        /*0314*/ 	.word	0x00001eb0


	//   ....[18]....
        /*0318*/ 	.word	0x00002d10


	//   ....[19]....
        /*031c*/ 	.word	0x00002d40


	//   ....[20]....
        /*0320*/ 	.word	0x00002d50


	//   ....[21]....
        /*0324*/ 	.word	0x00002d60


	//   ....[22]....
        /*0328*/ 	.word	0x00002d70


	//   ....[23]....
        /*032c*/ 	.word	0x00002d80


	//   ....[24]....
        /*0330*/ 	.word	0x00002da0


	//   ....[25]....
        /*0334*/ 	.word	0x00002dc0


	//   ....[26]....
        /*0338*/ 	.word	0x00002e10


	//   ....[27]....
        /*033c*/ 	.word	0x00002e40


	//   ....[28]....
        /*0340*/ 	.word	0x00002e70


	//   ....[29]....
        /*0344*/ 	.word	0x00002ea0


	//   ....[30]....
        /*0348*/ 	.word	0x00002ed0


	//   ....[31]....
        /*034c*/ 	.word	0x00002f00


	//   ....[32]....
        /*0350*/ 	.word	0x00002f60


	//   ....[33]....
        /*0354*/ 	.word	0x00002f90


	//   ....[34]....
        /*0358*/ 	.word	0x00002fd0


	//   ....[35]....
        /*035c*/ 	.word	0x00003050


	//   ....[36]....
        /*0360*/ 	.word	0x00003080


	//   ....[37]....
        /*0364*/ 	.word	0x000030c0


	//   ....[38]....
        /*0368*/ 	.word	0x00003110


	//   ....[39]....
        /*036c*/ 	.word	0x00003140


	//   ....[40]....
        /*0370*/ 	.word	0x00003190


	//   ....[41]....
        /*0374*/ 	.word	0x000031d0


	//   ....[42]....
        /*0378*/ 	.word	0x00003200


	//   ....[43]....
        /*037c*/ 	.word	0x00003250


	//   ....[44]....
        /*0380*/ 	.word	0x00003290


	//   ....[45]....
        /*0384*/ 	.word	0x000032d0


	//   ....[46]....
        /*0388*/ 	.word	0x00003310


	//   ....[47]....
        /*038c*/ 	.word	0x00003350


	//   ....[48]....
        /*0390*/ 	.word	0x00003390


	//   ....[49]....
        /*0394*/ 	.word	0x000033d0


	//   ....[50]....
        /*0398*/ 	.word	0x00003400


	//   ....[51]....
        /*039c*/ 	.word	0x00003450


	//   ....[52]....
        /*03a0*/ 	.word	0x00003490


	//   ....[53]....
        /*03a4*/ 	.word	0x000034d0


	//   ....[54]....
        /*03a8*/ 	.word	0x00003500


	//   ....[55]....
        /*03ac*/ 	.word	0x00003530


	//   ....[56]....
        /*03b0*/ 	.word	0x00003580


	//   ....[57]....
        /*03b4*/ 	.word	0x000035b0


	//   ....[58]....
        /*03b8*/ 	.word	0x000035e0


	//   ....[59]....
        /*03bc*/ 	.word	0x00003610


	//   ....[60]....
        /*03c0*/ 	.word	0x00003660


	//   ....[61]....
        /*03c4*/ 	.word	0x00003690


	//   ....[62]....
        /*03c8*/ 	.word	0x000036c0


	//   ....[63]....
        /*03cc*/ 	.word	0x000036f0


	//   ....[64]....
        /*03d0*/ 	.word	0x00003760


	//   ....[65]....
        /*03d4*/ 	.word	0x000038a0


	//   ....[66]....
        /*03d8*/ 	.word	0x000038d0


	//   ....[67]....
        /*03dc*/ 	.word	0x00003ad0


	//   ....[68]....
        /*03e0*/ 	.word	0x00003b00


	//   ....[69]....
        /*03e4*/ 	.word	0x00003b30


	//   ....[70]....
        /*03e8*/ 	.word	0x00003b60


	//   ....[71]....
        /*03ec*/ 	.word	0x00003b70


	//   ....[72]....
        /*03f0*/ 	.word	0x00003ba0


	//   ....[73]....
        /*03f4*/ 	.word	0x00003bc0


	//   ....[74]....
        /*03f8*/ 	.word	0x00003be0


	//   ....[75]....
        /*03fc*/ 	.word	0x00003c20


	//   ....[76]....
        /*0400*/ 	.word	0x00003c80


	//   ....[77]....
        /*0404*/ 	.word	0x00003cc0


	//   ....[78]....
        /*0408*/ 	.word	0x00003ce0


	//   ....[79]....
        /*040c*/ 	.word	0x00003d10


	//   ....[80]....
        /*0410*/ 	.word	0x00003d40


	//   ....[81]....
        /*0414*/ 	.word	0x00003dc0


	//   ....[82]....
        /*0418*/ 	.word	0x00003df0


	//   ....[83]....
        /*041c*/ 	.word	0x00003e20


	//   ....[84]....
        /*0420*/ 	.word	0x00003e50


	//   ....[85]....
        /*0424*/ 	.word	0x00003e80


	//   ....[86]....
        /*0428*/ 	.word	0x00003ec0


	//   ....[87]....
        /*042c*/ 	.word	0x00003f00


	//   ....[88]....
        /*0430*/ 	.word	0x00003f40


	//   ....[89]....
        /*0434*/ 	.word	0x00003f80


	//   ....[90]....
        /*0438*/ 	.word	0x00003fc0


	//   ....[91]....
        /*043c*/ 	.word	0x00004000


	//   ....[92]....
        /*0440*/ 	.word	0x00004040


	//   ....[93]....
        /*0444*/ 	.word	0x00004080


	//   ....[94]....
        /*0448*/ 	.word	0x000040c0


	//   ....[95]....
        /*044c*/ 	.word	0x00004130


	//   ....[96]....
        /*0450*/ 	.word	0x00004190


	//   ....[97]....
        /*0454*/ 	.word	0x00004200


	//   ....[98]....
        /*0458*/ 	.word	0x00004230


	//   ....[99]....
        /*045c*/ 	.word	0x00004260


	//   ....[100]....
        /*0460*/ 	.word	0x00004290


	//   ....[101]....
        /*0464*/ 	.word	0x000042e0


	//   ....[102]....
        /*0468*/ 	.word	0x00004620


	//   ....[103]....
        /*046c*/ 	.word	0x00004680


	//   ....[104]....
        /*0470*/ 	.word	0x000046c0


	//   ....[105]....
        /*0474*/ 	.word	0x00004700


	//----- nvinfo : EIATTR_EXIT_INSTR_OFFSETS
	.align		4
.L_48:
        /*0478*/ 	.byte	0x04, 0x1c
        /*047a*/ 	.short	(.L_50 - .L_49)


	//   ....[0]....
.L_49:
        /*047c*/ 	.word	0x00005b50


	//----- nvinfo : EIATTR_REQNTID
	.align		4
.L_50:
        /*0480*/ 	.byte	0x04, 0x10
        /*0482*/ 	.short	(.L_52 - .L_51)
.L_51:
        /*0484*/ 	.word	0x00000200
        /*0488*/ 	.word	0x00000001
        /*048c*/ 	.word	0x00000001
.L_52:


//--------------------- .nv.callgraph             --------------------------
	.section	.nv.callgraph,"",@"SHT_CUDA_CALLGRAPH"
	.align	4
	.sectionentsize	8
	.align		4
        /*0000*/ 	.word	0x00000000
	.align		4
        /*0004*/ 	.word	0xffffffff
	.align		4
        /*0008*/ 	.word	0x00000000
	.align		4
        /*000c*/ 	.word	0xfffffffe
	.align		4
        /*0010*/ 	.word	0x00000000
	.align		4
        /*0014*/ 	.word	0xfffffffd
	.align		4
        /*0018*/ 	.word	0x00000000
	.align		4
        /*001c*/ 	.word	0xfffffffc


//--------------------- .nv.rel.action            --------------------------
	.section	.nv.rel.action,"",@"SHT_CUDA_RELOCINFO"
	.align	8
	.sectionentsize	8
        /*0000*/ 	.byte	0x73, 0x00, 0x00, 0x00, 0x00, 0x00, 0x00, 0x00, 0x00, 0x00, 0x00, 0x11, 0x25, 0x00, 0x05, 0x36


//--------------------- .nv.constant4             --------------------------
	.section	.nv.constant4,"a",@progbits
	.align	8
	.align		8
.nv.constant4:
        /*0000*/ 	.dword	_$_str


//--------------------- .nv.constant0.triton_red_fused__to_copy_add_amax_amin_clamp_mul_native_layer_norm_reciprocal_1 --------------------------
	.section	.nv.constant0.triton_red_fused__to_copy_add_amax_amin_clamp_mul_native_layer_norm_reciprocal_1,"a",@progbits
	.sectionflags	@""
	.align	4
.nv.constant0.triton_red_fused__to_copy_add_amax_amin_clamp_mul_native_layer_norm_reciprocal_1:
	.zero		472


//--------------------- .text.triton_red_fused__to_copy_add_amax_amin_clamp_mul_native_layer_norm_reciprocal_1 --------------------------
	.section	.text.triton_red_fused__to_copy_add_amax_amin_clamp_mul_native_layer_norm_reciprocal_1,"ax",@progbits
	.sectionflags	@"SHF_BARRIERS=1"
	.sectioninfo	@"SHI_REGISTERS=64"
	.align	128
        .global         triton_red_fused__to_copy_add_amax_amin_clamp_mul_native_layer_norm_reciprocal_1
        .type           triton_red_fused__to_copy_add_amax_amin_clamp_mul_native_layer_norm_reciprocal_1,@function
        .size           triton_red_fused__to_copy_add_amax_amin_clamp_mul_native_layer_norm_reciprocal_1,(.L_x_4 - triton_red_fused__to_copy_add_amax_amin_clamp_mul_native_layer_norm_reciprocal_1)
        .other          triton_red_fused__to_copy_add_amax_amin_clamp_mul_native_layer_norm_reciprocal_1,@"STO_CUDA_ENTRY STV_DEFAULT"
triton_red_fused__to_copy_add_amax_amin_clamp_mul_native_layer_norm_reciprocal_1:
.text.triton_red_fused__to_copy_add_amax_amin_clamp_mul_native_layer_norm_reciprocal_1:
[----:B------:R-:W-:Y:S02]  /*0000*/  IMAD.MOV.U32 R1, RZ, RZ, c[0x0][0x28] ;  /* 0x00000a00ff017624 */ /* 0x000fe400078e00ff */
[----:B------:R-:W0:Y:S01]  /*0010*/  S2R R0, SR_TID.X ;  /* 0x0000000000007919 */ /* 0x000e220000002100 */
[----:B------:R-:W-:Y:S01]  /*0020*/  IMAD.MOV.U32 R3, RZ, RZ, 0x2 ;  /* 0x00000002ff037424 */ /* 0x000fe200078e00ff */
[----:B------:R-:W-:Y:S01]  /*0030*/  CS2R R4, SRZ ;  /* 0x0000000000047805 */ /* 0x000fe2000001ff00 */
[----:B------:R-:W-:Y:S01]  /*0040*/  CS2R R6, SRZ ;  /* 0x0000000000067805 */ /* 0x000fe2000001ff00 */
[----:B------:R-:W1:Y:S01]  /*0050*/  S2R R13, SR_CTAID.X ;  /* 0x00000000000d7919 */ /* 0x000e620000002500 */
[----:B------:R-:W-:Y:S01]  /*0060*/  ULDC.64 UR4, c[0x0][0x118] ;  /* 0x0000460000047ab9 */ /* 0x000fe20000000a00 */
[----:B0-----:R-:W-:Y:S01]  /*0070*/  SHF.R.U32.HI R8, RZ, 0x6, R0 ;  /* 0x00000006ff087819 */ /* 0x001fe20000011600 */
[----:B------:R-:W-:Y:S02]  /*0080*/  IMAD.SHL.U32 R10, R0, 0x8, RZ ;  /* 0x00000008000a7824 */ /* 0x000fe400078e00ff */
[----:B-1----:R-:W-:Y:S01]  /*0090*/  IMAD.SHL.U32 R11, R13, 0x8, RZ ;  /* 0x000000080d0b7824 */ /* 0x002fe200078e00ff */
[----:B------:R-:W-:-:S02]  /*00a0*/  SGXT.U32 R8, R8, 0x3 ;  /* 0x000000030808781a */ /* 0x000fc40000000000 */
[----:B------:R-:W-:Y:S02]  /*00b0*/  LOP3.LUT R12, R10, 0x1f8, RZ, 0xc0, !PT ;  /* 0x000001f80a0c7812 */ /* 0x000fe400078ec0ff */
[----:B------:R-:W-:-:S04]  /*00c0*/  LOP3.LUT R9, R8, R11, RZ, 0xfc, !PT ;  /* 0x0000000b08097212 */ /* 0x000fc800078efcff */
[C---:B------:R-:W-:Y:S01]  /*00d0*/  ISETP.GE.AND P1, PT, R9.reuse, 0xe10, PT ;  /* 0x00000e100900780c */ /* 0x040fe20003f26270 */
[----:B------:R-:W-:-:S04]  /*00e0*/  IMAD R2, R9, 0xc00, R12 ;  /* 0x00000c0009027824 */ /* 0x000fc800078e020c */
[----:B------:R-:W-:-:S08]  /*00f0*/  IMAD.WIDE R2, R2, R3, c[0x0][0x160] ;  /* 0x0000580002027625 */ /* 0x000fd000078e0203 */
[----:B------:R-:W2:Y:S01]  /*0100*/  @!P1 LDG.E.EL.128 R4, [R2.64] ;  /* 0x0000000402049981 */ /* 0x000ea2000c2e1d00 */
[----:B------:R-:W-:Y:S01]  /*0110*/  IMAD R13, R13, 0x8, R8 ;  /* 0x000000080d0d7824 */ /* 0x000fe200078e0208 */
[----:B------:R-:W-:Y:S01]  /*0120*/  ISETP.LT.AND P0, PT, R9, 0xe10, PT ;  /* 0x00000e100900780c */ /* 0x000fe20003f01270 */
[----:B------:R-:W-:Y:S01]  /*0130*/  IMAD.MOV.U32 R18, RZ, RZ, RZ ;  /* 0x000000ffff127224 */ /* 0x000fe200078e00ff */
[----:B------:R-:W-:Y:S01]  /*0140*/  CS2R R16, SRZ ;  /* 0x0000000000107805 */ /* 0x000fe2000001ff00 */
[----:B------:R-:W-:Y:S01]  /*0150*/  IMAD R9, R13, 0xc00, R12 ;  /* 0x00000c000d097824 */ /* 0x000fe200078e020c */
[----:B------:R-:W-:Y:S01]  /*0160*/  SEL R24, RZ, 0x3f800000, !P0 ;  /* 0x3f800000ff187807 */ /* 0x000fe20004000000 */
[----:B------:R-:W-:Y:S01]  /*0170*/  IMAD.MOV.U32 R12, RZ, RZ, RZ ;  /* 0x000000ffff0c7224 */ /* 0x000fe200078e00ff */
[----:B------:R-:W-:Y:S01]  /*0180*/  CS2R R22, SRZ ;  /* 0x0000000000167805 */ /* 0x000fe2000001ff00 */
[----:B------:R-:W-:Y:S01]  /*0190*/  IMAD.MOV.U32 R52, RZ, RZ, RZ ;  /* 0x000000ffff347224 */ /* 0x000fe200078e00ff */
[----:B------:R-:W-:Y:S01]  /*01a0*/  IADD3 R25, R9, 0x200, RZ ;  /* 0x0000020009197810 */ /* 0x000fe20007ffe0ff */
[----:B------:R-:W-:-:S02]  /*01b0*/  IMAD.MOV.U32 R35, RZ, RZ, RZ ;  /* 0x000000ffff237224 */ /* 0x000fc400078e00ff */
[----:B------:R-:W-:Y:S02]  /*01c0*/  IMAD.MOV.U32 R21, RZ, RZ, RZ ;  /* 0x000000ffff157224 */ /* 0x000fe400078e00ff */
[----:B------:R-:W-:Y:S02]  /*01d0*/  IMAD.MOV.U32 R15, RZ, RZ, RZ ;  /* 0x000000ffff0f7224 */ /* 0x000fe400078e00ff */
[--C-:B------:R-:W-:Y:S02]  /*01e0*/  IMAD.MOV.U32 R27, RZ, RZ, R24.reuse ;  /* 0x000000ffff1b7224 */ /* 0x100fe400078e0018 */
[--C-:B------:R-:W-:Y:S02]  /*01f0*/  IMAD.MOV.U32 R26, RZ, RZ, R24.reuse ;  /* 0x000000ffff1a7224 */ /* 0x100fe400078e0018 */
[--C-:B------:R-:W-:Y:S02]  /*0200*/  IMAD.MOV.U32 R28, RZ, RZ, R24.reuse ;  /* 0x000000ffff1c7224 */ /* 0x100fe400078e0018 */
[----:B------:R-:W-:-:S02]  /*0210*/  IMAD.MOV.U32 R29, RZ, RZ, R24 ;  /* 0x000000ffff1d7224 */ /* 0x000fc400078e0018 */
[--C-:B------:R-:W-:Y:S02]  /*0220*/  IMAD.MOV.U32 R30, RZ, RZ, R24.reuse ;  /* 0x000000ffff1e7224 */ /* 0x100fe400078e0018 */
[--C-:B------:R-:W-:Y:S02]  /*0230*/  IMAD.MOV.U32 R31, RZ, RZ, R24.reuse ;  /* 0x000000ffff1f7224 */ /* 0x100fe400078e0018 */
[----:B------:R-:W-:Y:S01]  /*0240*/  IMAD.MOV.U32 R32, RZ, RZ, R24 ;  /* 0x000000ffff207224 */ /* 0x000fe200078e0018 */
[C---:B--2---:R-:W-:Y:S01]  /*0250*/  PRMT R13, R4.reuse, 0x7632, R13 ;  /* 0x00007632040d7816 */ /* 0x044fe2000000000d */
[----:B------:R-:W-:Y:S01]  /*0260*/  IMAD.U32 R33, R4, 0x10000, RZ ;  /* 0x0001000004217824 */ /* 0x000fe200078e00ff */
[C---:B------:R-:W-:Y:S01]  /*0270*/  PRMT R4, R5.reuse, 0x7632, R4 ;  /* 0x0000763205047816 */ /* 0x040fe20000000004 */
[----:B------:R-:W-:Y:S01]  /*0280*/  IMAD.U32 R34, R5, 0x10000, RZ ;  /* 0x0001000005227824 */ /* 0x000fe200078e00ff */
[C---:B------:R-:W-:Y:S01]  /*0290*/  PRMT R5, R6.reuse, 0x7632, R5 ;  /* 0x0000763206057816 */ /* 0x040fe20000000005 */
[----:B------:R-:W-:Y:S01]  /*02a0*/  IMAD.U32 R20, R6, 0x10000, RZ ;  /* 0x0001000006147824 */ /* 0x000fe200078e00ff */
[----:B------:R-:W-:Y:S01]  /*02b0*/  PRMT R6, R7, 0x7632, R6 ;  /* 0x0000763207067816 */ /* 0x000fe20000000006 */
[----:B------:R-:W-:Y:S01]  /*02c0*/  IMAD.U32 R13, R13, 0x10000, RZ ;  /* 0x000100000d0d7824 */ /* 0x000fe200078e00ff */
[----:B------:R-:W-:Y:S01]  /*02d0*/  FSEL R33, R33, RZ, !P1 ;  /* 0x000000ff21217208 */ /* 0x000fe20004800000 */
[----:B------:R-:W-:Y:S01]  /*02e0*/  IMAD.U32 R7, R7, 0x10000, RZ ;  /* 0x0001000007077824 */ /* 0x000fe200078e00ff */
[----:B------:R-:W-:Y:S01]  /*02f0*/  FSEL R34, R34, RZ, !P1 ;  /* 0x000000ff22227208 */ /* 0x000fe20004800000 */
[----:B------:R-:W-:Y:S01]  /*0300*/  IMAD.U32 R4, R4, 0x10000, RZ ;  /* 0x0001000004047824 */ /* 0x000fe200078e00ff */
[----:B------:R-:W-:Y:S01]  /*0310*/  FSEL R14, R13, RZ, !P1 ;  /* 0x000000ff0d0e7208 */ /* 0x000fe20004800000 */
[----:B------:R-:W-:Y:S01]  /*0320*/  IMAD.U32 R5, R5, 0x10000, RZ ;  /* 0x0001000005057824 */ /* 0x000fe200078e00ff */
[----:B------:R-:W-:Y:S01]  /*0330*/  FSEL R20, R20, RZ, !P1 ;  /* 0x000000ff14147208 */ /* 0x000fe20004800000 */
[----:B------:R-:W-:Y:S01]  /*0340*/  IMAD.U32 R6, R6, 0x10000, RZ ;  /* 0x0001000006067824 */ /* 0x000fe200078e00ff */
[----:B------:R-:W-:-:S02]  /*0350*/  FSEL R19, R7, RZ, !P1 ;  /* 0x000000ff07137208 */ /* 0x000fc40004800000 */
[----:B------:R-:W-:Y:S02]  /*0360*/  FSEL R13, R4, RZ, !P1 ;  /* 0x000000ff040d7208 */ /* 0x000fe40004800000 */
[----:B------:R-:W-:Y:S02]  /*0370*/  FSEL R38, R5, RZ, !P1 ;  /* 0x000000ff05267208 */ /* 0x000fe40004800000 */
[----:B------:R-:W-:Y:S02]  /*0380*/  FSEL R37, R6, RZ, !P1 ;  /* 0x000000ff06257208 */ /* 0x000fe40004800000 */
.L_x_0:
[----:B------:R-:W-:Y:S01]  /*0390*/  IMAD.IADD R3, R25, 0x1, R12 ;  /* 0x0000000119037824 */ /* 0x000fe200078e020c */
[----:B------:R-:W-:Y:S01]  /*03a0*/  CS2R R4, SRZ ;  /* 0x0000000000047805 */ /* 0x000fe2000001ff00 */
[----:B------:R-:W-:Y:S01]  /*03b0*/  IMAD.MOV.U32 R36, RZ, RZ, 0x2 ;  /* 0x00000002ff247424 */ /* 0x000fe200078e00ff */
[----:B------:R-:W-:-:S03]  /*03c0*/  CS2R R6, SRZ ;  /* 0x0000000000067805 */ /* 0x000fc6000001ff00 */
[----:B------:R-:W-:-:S05]  /*03d0*/  IMAD.WIDE R2, R3, R36, c[0x0][0x160] ;  /* 0x0000580003027625 */ /* 0x000fca00078e0224 */
[----:B------:R-:W2:Y:S01]  /*03e0*/  @!P1 LDG.E.EL.128 R4, [R2.64] ;  /* 0x0000000402049981 */ /* 0x000ea2000c2e1d00 */
[----:B------:R-:W-:Y:S01]  /*03f0*/  FADD R39, R24, 1 ;  /* 0x3f80000018277421 */ /* 0x000fe20000000000 */
[----:B------:R-:W-:Y:S01]  /*0400*/  FADD R41, R26, 1 ;  /* 0x3f8000001a297421 */ /* 0x000fe20000000000 */
[----:B------:R-:W-:Y:S02]  /*0410*/  FADD R48, R27, 1 ;  /* 0x3f8000001b307421 */ /* 0x000fe40000000000 */
[C---:B------:R-:W-:Y:S01]  /*0420*/  FMUL R40, R39.reuse, 0.25 ;  /* 0x3e80000027287820 */ /* 0x040fe20000400000 */
[----:B------:R-:W-:Y:S01]  /*0430*/  FSETP.GT.AND P4, PT, |R39|, 8.50705917302346158658e+37, PT ;  /* 0x7e8000002700780b */ /* 0x000fe20003f84200 */
[----:B------:R-:W-:Y:S01]  /*0440*/  FMUL R44, R41, 0.25 ;  /* 0x3e800000292c7820 */ /* 0x000fe20000400000 */
[----:B------:R-:W-:Y:S01]  /*0450*/  FSETP.GEU.AND P5, PT, |R39|, 1.175494350822287508e-38, PT ;  /* 0x008000002700780b */ /* 0x000fe20003fae200 */
[----:B------:R-:W-:Y:S01]  /*0460*/  FMUL R43, R48, 0.25 ;  /* 0x3e800000302b7820 */ /* 0x000fe20000400000 */
[----:B------:R-:W-:Y:S01]  /*0470*/  FSEL R42, R40, R39, P4 ;  /* 0x00000027282a7208 */ /* 0x000fe20002000000 */
[----:B------:R-:W-:Y:S01]  /*0480*/  FADD R40, R29, 1 ;  /* 0x3f8000001d287421 */ /* 0x000fe20000000000 */
[----:B------:R-:W-:-:S02]  /*0490*/  FSEL R24, R39, R24, !P1 ;  /* 0x0000001827187208 */ /* 0x000fc40004800000 */
[C---:B------:R-:W-:Y:S01]  /*04a0*/  FSETP.GEU.AND P0, PT, |R41|.reuse, 1.175494350822287508e-38, PT ;  /* 0x008000002900780b */ /* 0x040fe20003f0e200 */
[C---:B------:R-:W-:Y:S01]  /*04b0*/  FMUL R39, R40.reuse, 0.25 ;  /* 0x3e80000028277820 */ /* 0x040fe20000400000 */
[----:B------:R-:W-:Y:S02]  /*04c0*/  FSETP.GT.AND P6, PT, |R41|, 8.50705917302346158658e+37, PT ;  /* 0x7e8000002900780b */ /* 0x000fe40003fc4200 */
[C---:B------:R-:W-:Y:S02]  /*04d0*/  FSETP.GT.AND P2, PT, |R40|.reuse, 8.50705917302346158658e+37, PT ;  /* 0x7e8000002800780b */ /* 0x040fe40003f44200 */
[----:B------:R-:W-:Y:S01]  /*04e0*/  FSETP.GEU.AND P3, PT, |R40|, 1.175494350822287508e-38, PT ;  /* 0x008000002800780b */ /* 0x000fe20003f6e200 */
[----:B------:R-:W-:Y:S01]  /*04f0*/  @!P5 FMUL R42, R42, 16777216 ;  /* 0x4b8000002a2ad820 */ /* 0x000fe20000400000 */
[----:B------:R-:W-:Y:S02]  /*0500*/  FSEL R47, R44, R41, P6 ;  /* 0x000000292c2f7208 */ /* 0x000fe40003000000 */
[----:B------:R-:W-:-:S02]  /*0510*/  FSEL R51, R39, R40, P2 ;  /* 0x0000002827337208 */ /* 0x000fc40001000000 */
[----:B------:R-:W-:Y:S01]  /*0520*/  FSEL R29, R40, R29, !P1 ;  /* 0x0000001d281d7208 */ /* 0x000fe20004800000 */
[----:B------:R-:W0:Y:S01]  /*0530*/  MUFU.RCP R42, R42 ;  /* 0x0000002a002a7308 */ /* 0x000e220000001000 */
[----:B------:R-:W-:Y:S01]  /*0540*/  FADD R40, R31, 1 ;  /* 0x3f8000001f287421 */ /* 0x000fe20000000000 */
[----:B------:R-:W-:Y:S01]  /*0550*/  @!P0 FMUL R47, R47, 16777216 ;  /* 0x4b8000002f2f8820 */ /* 0x000fe20000400000 */
[----:B------:R-:W-:Y:S02]  /*0560*/  FSEL R26, R41, R26, !P1 ;  /* 0x0000001a291a7208 */ /* 0x000fe40004800000 */
[C---:B------:R-:W-:Y:S01]  /*0570*/  FMUL R45, R40.reuse, 0.25 ;  /* 0x3e800000282d7820 */ /* 0x040fe20000400000 */
[----:B------:R-:W-:Y:S01]  /*0580*/  @!P3 FMUL R51, R51, 16777216 ;  /* 0x4b8000003333b820 */ /* 0x000fe20000400000 */
[----:B------:R-:W-:Y:S01]  /*0590*/  FSEL R31, R40, R31, !P1 ;  /* 0x0000001f281f7208 */ /* 0x000fe20004800000 */
[----:B------:R0:W1:Y:S01]  /*05a0*/  MUFU.RCP R53, R47 ;  /* 0x0000002f00357308 */ /* 0x0000620000001000 */
[----:B------:R-:W-:-:S07]  /*05b0*/  FSEL R27, R48, R27, !P1 ;  /* 0x0000001b301b7208 */ /* 0x000fce0004800000 */
[----:B------:R-:W3:Y:S01]  /*05c0*/  MUFU.RCP R51, R51 ;  /* 0x0000003300337308 */ /* 0x000ee20000001000 */
[----:B--2---:R-:W-:Y:S02]  /*05d0*/  IMAD.U32 R46, R4, 0x10000, RZ ;  /* 0x00010000042e7824 */ /* 0x004fe400078e00ff */
[----:B------:R-:W-:Y:S02]  /*05e0*/  IMAD.U32 R49, R5, 0x10000, RZ ;  /* 0x0001000005317824 */ /* 0x000fe400078e00ff */
[----:B------:R-:W-:Y:S02]  /*05f0*/  FADD R3, R46, -R33 ;  /* 0x800000212e037221 */ /* 0x000fe40000000000 */
[----:B------:R-:W-:Y:S02]  /*0600*/  FADD R2, R49, -R34 ;  /* 0x8000002231027221 */ /* 0x000fe40000000000 */
[----:B------:R-:W-:Y:S02]  /*0610*/  FMUL R44, R3, 0.25 ;  /* 0x3e800000032c7820 */ /* 0x000fe40000400000 */
[----:B------:R-:W-:-:S03]  /*0620*/  FMUL R39, R2, 0.25 ;  /* 0x3e80000002277820 */ /* 0x000fc60000400000 */
[----:B------:R-:W-:Y:S02]  /*0630*/  FSEL R44, R44, R3, P4 ;  /* 0x000000032c2c7208 */ /* 0x000fe40002000000 */
[----:B------:R-:W-:Y:S01]  /*0640*/  FSEL R50, R39, R2, P6 ;  /* 0x0000000227327208 */ /* 0x000fe20003000000 */
[----:B------:R-:W-:Y:S01]  /*0650*/  IMAD.U32 R39, R6, 0x10000, RZ ;  /* 0x0001000006277824 */ /* 0x000fe200078e00ff */
[----:B------:R-:W-:Y:S01]  /*0660*/  FSETP.GT.AND P4, PT, |R40|, 8.50705917302346158658e+37, PT ;  /* 0x7e8000002800780b */ /* 0x000fe20003f84200 */
[----:B------:R-:W-:Y:S01]  /*0670*/  @!P5 FMUL R44, R44, 16777216 ;  /* 0x4b8000002c2cd820 */ /* 0x000fe20000400000 */
[----:B------:R-:W-:Y:S01]  /*0680*/  FSETP.GEU.AND P5, PT, |R40|, 1.175494350822287508e-38, PT ;  /* 0x008000002800780b */ /* 0x000fe20003fae200 */
[----:B------:R-:W-:Y:S01]  /*0690*/  @!P0 FMUL R50, R50, 16777216 ;  /* 0x4b80000032328820 */ /* 0x000fe20000400000 */
[C---:B------:R-:W-:Y:S01]  /*06a0*/  FSETP.GEU.AND P0, PT, |R48|.reuse, 1.175494350822287508e-38, PT ;  /* 0x008000003000780b */ /* 0x040fe20003f0e200 */
[----:B------:R-:W-:Y:S01]  /*06b0*/  FADD R41, R39, -R20 ;  /* 0x8000001427297221 */ /* 0x000fe20000000000 */
[----:B------:R-:W-:Y:S01]  /*06c0*/  FSETP.GT.AND P6, PT, |R48|, 8.50705917302346158658e+37, PT ;  /* 0x7e8000003000780b */ /* 0x000fe20003fc4200 */
[----:B0-----:R-:W-:Y:S01]  /*06d0*/  FFMA R47, R42, R44, R33 ;  /* 0x0000002c2a2f7223 */ /* 0x001fe20000000021 */
[----:B------:R-:W-:Y:S01]  /*06e0*/  FSEL R45, R45, R40, P4 ;  /* 0x000000282d2d7208 */ /* 0x000fe20002000000 */
[----:B------:R-:W-:Y:S01]  /*06f0*/  FMUL R40, R41, 0.25 ;  /* 0x3e80000029287820 */ /* 0x000fe20000400000 */
[----:B------:R-:W-:Y:S01]  /*0700*/  FSEL R48, R43, R48, P6 ;  /* 0x000000302b307208 */ /* 0x000fe20003000000 */
[----:B-1----:R-:W-:Y:S01]  /*0710*/  FFMA R50, R53, R50, R34 ;  /* 0x0000003235327223 */ /* 0x002fe20000000022 */
[----:B------:R-:W-:Y:S01]  /*0720*/  PRMT R43, R4, 0x7632, R43 ;  /* 0x00007632042b7816 */ /* 0x000fe2000000002b */
[----:B------:R-:W-:Y:S01]  /*0730*/  IMAD.U32 R4, R7, 0x10000, RZ ;  /* 0x0001000007047824 */ /* 0x000fe200078e00ff */
[----:B------:R-:W-:Y:S01]  /*0740*/  FSEL R44, R40, R41, P2 ;  /* 0x00000029282c7208 */ /* 0x000fe20001000000 */
[----:B------:R-:W-:Y:S01]  /*0750*/  @!P5 FMUL R45, R45, 16777216 ;  /* 0x4b8000002d2dd820 */ /* 0x000fe20000400000 */
[----:B------:R-:W-:Y:S01]  /*0760*/  PRMT R6, R5, 0x7632, R6 ;  /* 0x0000763205067816 */ /* 0x000fe20000000006 */
[----:B------:R-:W-:Y:S01]  /*0770*/  IMAD.U32 R43, R43, 0x10000, RZ ;  /* 0x000100002b2b7824 */ /* 0x000fe200078e00ff */
[----:B------:R-:W-:Y:S01]  /*0780*/  @!P0 FMUL R48, R48, 16777216 ;  /* 0x4b80000030308820 */ /* 0x000fe20000400000 */
[----:B------:R-:W-:Y:S01]  /*0790*/  FADD R42, R4, -R19 ;  /* 0x80000013042a7221 */ /* 0x000fe20000000000 */
[----:B------:R-:W-:Y:S01]  /*07a0*/  @!P3 FMUL R44, R44, 16777216 ;  /* 0x4b8000002c2cb820 */ /* 0x000fe20000400000 */
[----:B------:R-:W-:Y:S01]  /*07b0*/  FADD R40, R43, -R14 ;  /* 0x8000000e2b287221 */ /* 0x000fe20000000000 */
[----:B------:R-:W0:Y:S01]  /*07c0*/  MUFU.RCP R56, R45 ;  /* 0x0000002d00387308 */ /* 0x000e220000001000 */
[----:B------:R-:W-:Y:S01]  /*07d0*/  FMUL R57, R42, 0.25 ;  /* 0x3e8000002a397820 */ /* 0x000fe20000400000 */
[----:B---3--:R-:W-:Y:S01]  /*07e0*/  FFMA R44, R51, R44, R20 ;  /* 0x0000002c332c7223 */ /* 0x008fe20000000014 */
[----:B------:R-:W-:Y:S01]  /*07f0*/  FMUL R55, R40, 0.25 ;  /* 0x3e80000028377820 */ /* 0x000fe20000400000 */
[----:B------:R-:W-:Y:S01]  /*0800*/  FADD R51, R28, 1 ;  /* 0x3f8000001c337421 */ /* 0x000fe20000000000 */
[----:B------:R-:W-:Y:S01]  /*0810*/  FADD R5, R46, -R47 ;  /* 0x8000002f2e057221 */ /* 0x000fe20000000000 */
[----:B------:R-:W-:Y:S01]  /*0820*/  FSEL R57, R57, R42, P4 ;  /* 0x0000002a39397208 */ /* 0x000fe20002000000 */
[----:B------:R-:W-:Y:S01]  /*0830*/  IMAD.U32 R46, R6, 0x10000, RZ ;  /* 0x00010000062e7824 */ /* 0x000fe200078e00ff */
[----:B------:R1:W2:Y:S01]  /*0840*/  MUFU.RCP R53, R48 ;  /* 0x0000003000357308 */ /* 0x0002a20000001000 */
[----:B------:R-:W-:Y:S01]  /*0850*/  FSEL R55, R55, R40, P6 ;  /* 0x0000002837377208 */ /* 0x000fe20003000000 */
[C---:B------:R-:W-:Y:S01]  /*0860*/  FMUL R54, R51.reuse, 0.25 ;  /* 0x3e80000033367820 */ /* 0x040fe20000400000 */
[----:B------:R-:W-:Y:S01]  /*0870*/  FSETP.GEU.AND P3, PT, |R51|, 1.175494350822287508e-38, PT ;  /* 0x008000003300780b */ /* 0x000fe20003f6e200 */
[----:B------:R-:W-:Y:S01]  /*0880*/  @!P5 FMUL R57, R57, 16777216 ;  /* 0x4b8000003939d820 */ /* 0x000fe20000400000 */
[----:B------:R-:W-:Y:S01]  /*0890*/  FSETP.GT.AND P2, PT, |R51|, 8.50705917302346158658e+37, PT ;  /* 0x7e8000003300780b */ /* 0x000fe20003f44200 */
[----:B------:R-:W-:Y:S01]  /*08a0*/  @!P0 FMUL R55, R55, 16777216 ;  /* 0x4b80000037378820 */ /* 0x000fe20000400000 */
[----:B------:R-:W-:Y:S01]  /*08b0*/  FSEL R34, R50, R34, !P1 ;  /* 0x0000002232227208 */ /* 0x000fe20004800000 */
[----:B0-----:R-:W-:Y:S01]  /*08c0*/  FFMA R45, R56, R57, R19 ;  /* 0x00000039382d7223 */ /* 0x001fe20000000013 */
[----:B-1----:R-:W-:Y:S01]  /*08d0*/  FADD R48, R49, -R50 ;  /* 0x8000003231307221 */ /* 0x002fe20000000000 */
[----:B------:R-:W-:Y:S01]  /*08e0*/  FADD R49, R30, 1 ;  /* 0x3f8000001e317421 */ /* 0x000fe20000000000 */
[----:B------:R-:W-:Y:S01]  /*08f0*/  FADD R50, R46, -R13 ;  /* 0x8000000d2e327221 */ /* 0x000fe20000000000 */
[----:B------:R-:W-:Y:S01]  /*0900*/  FSEL R28, R51, R28, !P1 ;  /* 0x0000001c331c7208 */ /* 0x000fe20004800000 */
[----:B------:R-:W-:Y:S01]  /*0910*/  FADD R39, R39, -R44 ;  /* 0x8000002c27277221 */ /* 0x000fe20000000000 */
[----:B------:R-:W-:Y:S01]  /*0920*/  FSEL R33, R47, R33, !P1 ;  /* 0x000000212f217208 */ /* 0x000fe20004800000 */
[----:B------:R-:W-:Y:S01]  /*0930*/  FMUL R56, R49, 0.25 ;  /* 0x3e80000031387820 */ /* 0x000fe20000400000 */
[----:B------:R-:W-:Y:S01]  /*0940*/  FSEL R51, R54, R51, P2 ;  /* 0x0000003336337208 */ /* 0x000fe20001000000 */
[----:B--2---:R-:W-:Y:S01]  /*0950*/  FFMA R47, R53, R55, R14 ;  /* 0x00000037352f7223 */ /* 0x004fe2000000000e */
[----:B------:R-:W-:Y:S01]  /*0960*/  FMUL R55, R50, 0.25 ;  /* 0x3e80000032377820 */ /* 0x000fe20000400000 */
[----:B------:R-:W-:Y:S01]  /*0970*/  FADD R53, R32, 1 ;  /* 0x3f80000020357421 */ /* 0x000fe20000000000 */
[----:B------:R-:W-:Y:S01]  /*0980*/  FSETP.GT.AND P0, PT, |R49|, 8.50705917302346158658e+37, PT ;  /* 0x7e8000003100780b */ /* 0x000fe20003f04200 */
[----:B------:R-:W-:Y:S01]  /*0990*/  @!P3 FMUL R51, R51, 16777216 ;  /* 0x4b8000003333b820 */ /* 0x000fe20000400000 */
[C---:B------:R-:W-:Y:S01]  /*09a0*/  FSETP.GEU.AND P5, PT, |R49|.reuse, 1.175494350822287508e-38, PT ;  /* 0x008000003100780b */ /* 0x040fe20003fae200 */
[----:B------:R-:W-:Y:S01]  /*09b0*/  FADD R4, R4, -R45 ;  /* 0x8000002d04047221 */ /* 0x000fe20000000000 */
[----:B------:R-:W-:Y:S01]  /*09c0*/  FSEL R30, R49, R30, !P1 ;  /* 0x0000001e311e7208 */ /* 0x000fe20004800000 */
[----:B------:R0:W1:Y:S01]  /*09d0*/  MUFU.RCP R54, R51 ;  /* 0x0000003300367308 */ /* 0x0000620000001000 */
[----:B------:R-:W-:Y:S01]  /*09e0*/  PRMT R6, R6, 0x7632, R6 ;  /* 0x0000763206067816 */ /* 0x000fe20000000006 */
[----:B------:R-:W-:Y:S01]  /*09f0*/  FADD R43, R43, -R47 ;  /* 0x8000002f2b2b7221 */ /* 0x000fe20000000000 */
[----:B------:R-:W-:Y:S01]  /*0a00*/  FSEL R49, R56, R49, P0 ;  /* 0x0000003138317208 */ /* 0x000fe20000000000 */
[----:B------:R-:W-:Y:S01]  /*0a10*/  FMUL R56, R53, 0.25 ;  /* 0x3e80000035387820 */ /* 0x000fe20000400000 */
[----:B------:R-:W-:Y:S01]  /*0a20*/  FSEL R55, R55, R50, P2 ;  /* 0x0000003237377208 */ /* 0x000fe20001000000 */
[----:B------:R-:W-:Y:S01]  /*0a30*/  @!P1 FFMA R18, R3, R5, R18 ;  /* 0x0000000503129223 */ /* 0x000fe20000000012 */
[C---:B------:R-:W-:Y:S01]  /*0a40*/  FSETP.GEU.AND P2, PT, |R53|.reuse, 1.175494350822287508e-38, PT ;  /* 0x008000003500780b */ /* 0x040fe20003f4e200 */
[----:B------:R-:W-:Y:S01]  /*0a50*/  @!P1 FFMA R17, R2, R48, R17 ;  /* 0x0000003002119223 */ /* 0x000fe20000000011 */
[C---:B------:R-:W-:Y:S01]  /*0a60*/  FSETP.GT.AND P4, PT, |R53|.reuse, 8.50705917302346158658e+37, PT ;  /* 0x7e8000003500780b */ /* 0x040fe20003f84200 */
[----:B0-----:R-:W-:Y:S01]  /*0a70*/  IMAD.U32 R51, R6, 0x10000, RZ ;  /* 0x0001000006337824 */ /* 0x001fe200078e00ff */
[----:B------:R-:W-:Y:S01]  /*0a80*/  FSEL R32, R53, R32, !P1 ;  /* 0x0000002035207208 */ /* 0x000fe20004800000 */
[----:B------:R-:W-:Y:S01]  /*0a90*/  @!P5 FMUL R49, R49, 16777216 ;  /* 0x4b8000003131d820 */ /* 0x000fe20000400000 */
[----:B------:R-:W-:Y:S01]  /*0aa0*/  FSEL R6, R56, R53, P4 ;  /* 0x0000003538067208 */ /* 0x000fe20002000000 */
[----:B------:R-:W-:Y:S01]  /*0ab0*/  @!P3 FMUL R55, R55, 16777216 ;  /* 0x4b8000003737b820 */ /* 0x000fe20000400000 */
[----:B------:R-:W-:Y:S01]  /*0ac0*/  PRMT R53, R7, 0x7632, R53 ;  /* 0x0000763207357816 */ /* 0x000fe20000000035 */
[----:B------:R-:W-:Y:S01]  /*0ad0*/  FADD R7, R51, -R38 ;  /* 0x8000002633077221 */ /* 0x000fe20000000000 */
[----:B------:R-:W-:Y:S01]  /*0ae0*/  FSEL R20, R44, R20, !P1 ;  /* 0x000000142c147208 */ /* 0x000fe20004800000 */
[----:B------:R-:W0:Y:S01]  /*0af0*/  MUFU.RCP R49, R49 ;  /* 0x0000003100317308 */ /* 0x000e220000001000 */
[----:B-1----:R-:W-:Y:S01]  /*0b00*/  FFMA R54, R54, R55, R13 ;  /* 0x0000003736367223 */ /* 0x002fe2000000000d */
[----:B------:R-:W-:Y:S01]  /*0b10*/  FMUL R56, R7, 0.25 ;  /* 0x3e80000007387820 */ /* 0x000fe20000400000 */
[----:B------:R-:W-:Y:S01]  /*0b20*/  IMAD.U32 R44, R53, 0x10000, RZ ;  /* 0x00010000352c7824 */ /* 0x000fe200078e00ff */
[----:B------:R-:W-:Y:S01]  /*0b30*/  @!P2 FMUL R6, R6, 16777216 ;  /* 0x4b8000000606a820 */ /* 0x000fe20000400000 */
[----:B------:R-:W-:Y:S01]  /*0b40*/  FADD R46, R46, -R54 ;  /* 0x800000362e2e7221 */ /* 0x000fe20000000000 */
[----:B------:R-:W-:Y:S01]  /*0b50*/  FSEL R19, R45, R19, !P1 ;  /* 0x000000132d137208 */ /* 0x000fe20004800000 */
[----:B------:R-:W-:Y:S01]  /*0b60*/  @!P1 FFMA R16, R41, R39, R16 ;  /* 0x0000002729109223 */ /* 0x000fe20000000010 */
[----:B------:R-:W-:Y:S01]  /*0b70*/  FSEL R53, R56, R7, P0 ;  /* 0x0000000738357208 */ /* 0x000fe20000000000 */
[----:B------:R-:W-:Y:S01]  /*0b80*/  FADD R56, R44, -R37 ;  /* 0x800000252c387221 */ /* 0x000fe20000000000 */
[----:B------:R-:W-:Y:S01]  /*0b90*/  IADD3 R12, P0, R12, 0x200, RZ ;  /* 0x000002000c0c7810 */ /* 0x000fe20007f1e0ff */
[----:B------:R-:W1:Y:S01]  /*0ba0*/  MUFU.RCP R6, R6 ;  /* 0x0000000600067308 */ /* 0x000e620000001000 */
[----:B------:R-:W-:Y:S01]  /*0bb0*/  @!P1 FFMA R15, R42, R4, R15 ;  /* 0x000000042a0f9223 */ /* 0x000fe2000000000f */
[----:B------:R-:W-:Y:S01]  /*0bc0*/  FMUL R55, R56, 0.25 ;  /* 0x3e80000038377820 */ /* 0x000fe20000400000 */
[----:B------:R-:W-:Y:S01]  /*0bd0*/  @!P5 FMUL R53, R53, 16777216 ;  /* 0x4b8000003535d820 */ /* 0x000fe20000400000 */
[----:B------:R-:W-:Y:S01]  /*0be0*/  IMAD.X R52, RZ, RZ, R52, P0 ;  /* 0x000000ffff347224 */ /* 0x000fe200000e0634 */
[----:B------:R-:W-:Y:S01]  /*0bf0*/  ISETP.GE.U32.AND P0, PT, R12, 0xa00, PT ;  /* 0x00000a000c00780c */ /* 0x000fe20003f06070 */
[----:B------:R-:W-:Y:S01]  /*0c00*/  @!P1 FFMA R35, R40, R43, R35 ;  /* 0x0000002b28239223 */ /* 0x000fe20000000023 */
[----:B------:R-:W-:Y:S01]  /*0c10*/  FSEL R55, R55, R56, P4 ;  /* 0x0000003837377208 */ /* 0x000fe20002000000 */
[----:B0-----:R-:W-:Y:S01]  /*0c20*/  FFMA R53, R49, R53, R38 ;  /* 0x0000003531357223 */ /* 0x001fe20000000026 */
[----:B------:R-:W-:Y:S01]  /*0c30*/  ISETP.GE.U32.AND.EX P0, PT, R52, RZ, PT, P0 ;  /* 0x000000ff3400720c */ /* 0x000fe20003f06100 */
[----:B------:R-:W-:Y:S01]  /*0c40*/  @!P1 FFMA R21, R50, R46, R21 ;  /* 0x0000002e32159223 */ /* 0x000fe20000000015 */
[----:B------:R-:W-:Y:S01]  /*0c50*/  FSEL R14, R47, R14, !P1 ;  /* 0x0000000e2f0e7208 */ /* 0x000fe20004800000 */
[----:B------:R-:W-:Y:S01]  /*0c60*/  @!P2 FMUL R55, R55, 16777216 ;  /* 0x4b8000003737a820 */ /* 0x000fe20000400000 */
[----:B------:R-:W-:Y:S01]  /*0c70*/  FADD R51, R51, -R53 ;  /* 0x8000003533337221 */ /* 0x000fe20000000000 */
[----:B------:R-:W-:-:S02]  /*0c80*/  FSEL R13, R54, R13, !P1 ;  /* 0x0000000d360d7208 */ /* 0x000fc40004800000 */
[----:B-1----:R-:W-:Y:S01]  /*0c90*/  FFMA R6, R6, R55, R37 ;  /* 0x0000003706067223 */ /* 0x002fe20000000025 */
[----:B------:R-:W-:Y:S01]  /*0ca0*/  FSEL R38, R53, R38, !P1 ;  /* 0x0000002635267208 */ /* 0x000fe20004800000 */
[----:B------:R-:W-:Y:S02]  /*0cb0*/  @!P1 FFMA R22, R7, R51, R22 ;  /* 0x0000003307169223 */ /* 0x000fe40000000016 */
[----:B------:R-:W-:Y:S01]  /*0cc0*/  FADD R44, R44, -R6 ;  /* 0x800000062c2c7221 */ /* 0x000fe20000000000 */
[----:B------:R-:W-:-:S03]  /*0cd0*/  FSEL R37, R6, R37, !P1 ;  /* 0x0000002506257208 */ /* 0x000fc60004800000 */
[----:B------:R-:W-:Y:S01]  /*0ce0*/  @!P1 FFMA R23, R56, R44, R23 ;  /* 0x0000002c38179223 */ /* 0x000fe20000000017 */
[----:B------:R-:W-:Y:S05]  /*0cf0*/  @!P0 BRA `(.L_x_0) ;  /* 0xfffff69000008947 */ /* 0x000fea000383ffff */
[----:B------:R-:W-:Y:S01]  /*0d00*/  FADD R3, R24, R27 ;  /* 0x0000001b18037221 */ /* 0x000fe20000000000 */
[----:B------:R-:W-:Y:S01]  /*0d10*/  FMUL R2, R27, 0.25 ;  /* 0x3e8000001b027820 */ /* 0x000fe20000400000 */
[----:B------:R-:W-:Y:S01]  /*0d20*/  FADD R14, -R33, R14 ;  /* 0x0000000e210e7221 */ /* 0x000fe20000000100 */
[C---:B------:R-:W-:Y:S01]  /*0d30*/  FMUL R7, R26.reuse, 0.25 ;  /* 0x3e8000001a077820 */ /* 0x040fe20000400000 */
[----:B------:R-:W-:Y:S01]  /*0d40*/  FADD R5, R26, R3 ;  /* 0x000000031a057221 */ /* 0x000fe20000000000 */
[C---:B------:R-:W-:Y:S01]  /*0d50*/  FSETP.GT.AND P0, PT, |R3|.reuse, 8.50705917302346158658e+37, PT ;  /* 0x7e8000000300780b */ /* 0x040fe20003f04200 */
[----:B------:R-:W-:Y:S01]  /*0d60*/  FMUL R39, R28, 0.25 ;  /* 0x3e8000001c277820 */ /* 0x000fe20000400000 */
[----:B------:R-:W-:Y:S01]  /*0d70*/  FSETP.GEU.AND P4, PT, |R3|, 1.175494350822287508e-38, PT ;  /* 0x008000000300780b */ /* 0x000fe20003f8e200 */
[----:B------:R-:W-:Y:S01]  /*0d80*/  FMUL R40, R5, 0.25 ;  /* 0x3e80000005287820 */ /* 0x000fe20000400000 */
[----:B------:R-:W-:Y:S01]  /*0d90*/  FSEL R25, R2, R27, P0 ;  /* 0x0000001b02197208 */ /* 0x000fe20000000000 */
[----:B------:R-:W-:Y:S01]  /*0da0*/  FMUL R2, R3, 0.25 ;  /* 0x3e80000003027820 */ /* 0x000fe20000400000 */
[----:B------:R-:W-:Y:S01]  /*0db0*/  FSETP.GT.AND P2, PT, |R5|, 8.50705917302346158658e+37, PT ;  /* 0x7e8000000500780b */ /* 0x000fe20003f44200 */
[----:B------:R-:W-:Y:S01]  /*0dc0*/  FMUL R27, R14, R14 ;  /* 0x0000000e0e1b7220 */ /* 0x000fe20000400000 */
[----:B------:R-:W-:Y:S01]  /*0dd0*/  FADD R18, R18, R35 ;  /* 0x0000002312127221 */ /* 0x000fe20000000000 */
[----:B------:R-:W-:Y:S01]  /*0de0*/  FMUL R42, R29, 0.25 ;  /* 0x3e8000001d2a7820 */ /* 0x000fe20000400000 */
[----:B------:R-:W-:Y:S01]  /*0df0*/  FSEL R4, R2, R3, P0 ;  /* 0x0000000302047208 */ /* 0x000fe20000000000 */
[----:B------:R-:W-:Y:S01]  /*0e00*/  FADD R2, R28, R5 ;  /* 0x000000051c027221 */ /* 0x000fe20000000000 */
[----:B------:R-:W-:Y:S01]  /*0e10*/  FSETP.GEU.AND P0, PT, |R5|, 1.175494350822287508e-38, PT ;  /* 0x008000000500780b */ /* 0x000fe20003f0e200 */
[----:B------:R-:W-:Y:S01]  /*0e20*/  FMUL R27, R24, R27 ;  /* 0x0000001b181b7220 */ /* 0x000fe20000400000 */
[----:B------:R-:W-:Y:S01]  /*0e30*/  FSEL R40, R40, R5, P2 ;  /* 0x0000000528287208 */ /* 0x000fe20001000000 */
[----:B------:R-:W-:Y:S01]  /*0e40*/  @!P4 FMUL R4, R4, 16777216 ;  /* 0x4b8000000404c820 */ /* 0x000fe20000400000 */
[C---:B------:R-:W-:Y:S01]  /*0e50*/  FSETP.GT.AND P3, PT, |R2|.reuse, 8.50705917302346158658e+37, PT ;  /* 0x7e8000000200780b */ /* 0x040fe20003f64200 */
[----:B------:R-:W-:Y:S01]  /*0e60*/  @!P4 FMUL R25, R25, 16777216 ;  /* 0x4b8000001919c820 */ /* 0x000fe20000400000 */
[----:B------:R-:W-:Y:S01]  /*0e70*/  FSEL R35, R7, R26, P2 ;  /* 0x0000001a07237208 */ /* 0x000fe20001000000 */
[----:B------:R0:W1:Y:S01]  /*0e80*/  MUFU.RCP R24, R4 ;  /* 0x0000000400187308 */ /* 0x0000620000001000 */
[C---:B------:R-:W-:Y:S01]  /*0e90*/  FSETP.GEU.AND P2, PT, |R2|.reuse, 1.175494350822287508e-38, PT ;  /* 0x008000000200780b */ /* 0x040fe20003f4e200 */
[----:B------:R-:W-:Y:S01]  /*0ea0*/  FADD R7, R29, R2 ;  /* 0x000000021d077221 */ /* 0x000fe20000000000 */
[----:B------:R-:W-:Y:S01]  /*0eb0*/  FSEL R28, R39, R28, P3 ;  /* 0x0000001c271c7208 */ /* 0x000fe20001800000 */
[----:B------:R-:W-:Y:S01]  /*0ec0*/  FMUL R39, R2, 0.25 ;  /* 0x3e80000002277820 */ /* 0x000fe20000400000 */
[----:B------:R-:W-:Y:S01]  /*0ed0*/  FSETP.NEU.AND P5, PT, R3, RZ, PT ;  /* 0x000000ff0300720b */ /* 0x000fe20003fad000 */
[----:B------:R-:W-:Y:S01]  /*0ee0*/  @!P0 FMUL R40, R40, 16777216 ;  /* 0x4b80000028288820 */ /* 0x000fe20000400000 */
[----:B------:R-:W-:Y:S01]  /*0ef0*/  FSETP.GT.AND P4, PT, |R7|, 8.50705917302346158658e+37, PT ;  /* 0x7e8000000700780b */ /* 0x000fe20003f84200 */
[----:B------:R-:W-:Y:S01]  /*0f00*/  @!P0 FMUL R35, R35, 16777216 ;  /* 0x4b80000023238820 */ /* 0x000fe20000400000 */
[----:B------:R-:W-:Y:S01]  /*0f10*/  FSEL R39, R39, R2, P3 ;  /* 0x0000000227277208 */ /* 0x000fe20001800000 */
[----:B0-----:R-:W-:Y:S01]  /*0f20*/  FADD R4, R30, R7 ;  /* 0x000000071e047221 */ /* 0x001fe20000000000 */
[C---:B------:R-:W-:Y:S01]  /*0f30*/  FSETP.GEU.AND P3, PT, |R7|.reuse, 1.175494350822287508e-38, PT ;  /* 0x008000000700780b */ /* 0x040fe20003f6e200 */
[----:B------:R-:W0:Y:S01]  /*0f40*/  MUFU.RCP R40, R40 ;  /* 0x0000002800287308 */ /* 0x000e220000001000 */
[----:B------:R-:W-:Y:S01]  /*0f50*/  FMUL R26, R7, 0.25 ;  /* 0x3e800000071a7820 */ /* 0x000fe20000400000 */
[----:B------:R-:W-:Y:S01]  /*0f60*/  @!P2 FMUL R39, R39, 16777216 ;  /* 0x4b8000002727a820 */ /* 0x000fe20000400000 */
[----:B------:R-:W-:Y:S01]  /*0f70*/  FSETP.GT.AND P0, PT, |R4|, 8.50705917302346158658e+37, PT ;  /* 0x7e8000000400780b */ /* 0x000fe20003f04200 */
[----:B-1----:R-:W-:Y:S01]  /*0f80*/  FMUL R24, R24, R25 ;  /* 0x0000001918187220 */ /* 0x002fe20000400000 */
[----:B------:R-:W-:Y:S01]  /*0f90*/  FMUL R25, R4, 0.25 ;  /* 0x3e80000004197820 */ /* 0x000fe20000400000 */
[----:B------:R-:W-:Y:S01]  /*0fa0*/  FSEL R41, R42, R29, P4 ;  /* 0x0000001d2a297208 */ /* 0x000fe20002000000 */
[----:B------:R-:W-:Y:S01]  /*0fb0*/  FMUL R43, R30, 0.25 ;  /* 0x3e8000001e2b7820 */ /* 0x000fe20000400000 */
[----:B------:R-:W-:Y:S01]  /*0fc0*/  FSEL R26, R26, R7, P4 ;  /* 0x000000071a1a7208 */ /* 0x000fe20002000000 */
[----:B------:R-:W1:Y:S01]  /*0fd0*/  MUFU.RCP R39, R39 ;  /* 0x0000002700277308 */ /* 0x000e620000001000 */
[----:B------:R-:W-:Y:S01]  /*0fe0*/  FSEL R29, R24, RZ, P5 ;  /* 0x000000ff181d7208 */ /* 0x000fe20002800000 */
[----:B------:R-:W-:Y:S01]  /*0ff0*/  @!P2 FMUL R28, R28, 16777216 ;  /* 0x4b8000001c1ca820 */ /* 0x000fe20000400000 */
[----:B------:R-:W-:Y:S01]  /*1000*/  FSEL R42, R25, R4, P0 ;  /* 0x00000004192a7208 */ /* 0x000fe20000000000 */
[----:B------:R-:W-:Y:S01]  /*1010*/  FADD R25, R31, R4 ;  /* 0x000000041f197221 */ /* 0x000fe20000000000 */
[----:B------:R-:W-:Y:S01]  /*1020*/  FSETP.GEU.AND P4, PT, |R4|, 1.175494350822287508e-38, PT ;  /* 0x008000000400780b */ /* 0x000fe20003f8e200 */
[----:B------:R-:W-:Y:S01]  /*1030*/  FFMA R33, R14, R29, R33 ;  /* 0x0000001d0e217223 */ /* 0x000fe20000000021 */
[----:B0-----:R-:W-:Y:S01]  /*1040*/  FMUL R40, R40, R35 ;  /* 0x0000002328287220 */ /* 0x001fe20000400000 */
[----:B------:R-:W-:Y:S01]  /*1050*/  FSEL R43, R43, R30, P0 ;  /* 0x0000001e2b2b7208 */ /* 0x000fe20000000000 */
[----:B------:R-:W-:Y:S01]  /*1060*/  FMUL R14, R31, 0.25 ;  /* 0x3e8000001f0e7820 */ /* 0x000fe20000400000 */
[----:B------:R-:W-:Y:S01]  /*1070*/  FSETP.NEU.AND P0, PT, R5, RZ, PT ;  /* 0x000000ff0500720b */ /* 0x000fe20003f0d000 */
[----:B------:R-:W-:Y:S01]  /*1080*/  @!P3 FMUL R26, R26, 16777216 ;  /* 0x4b8000001a1ab820 */ /* 0x000fe20000400000 */
[----:B------:R-:W-:Y:S01]  /*1090*/  FSETP.GT.AND P2, PT, |R25|, 8.50705917302346158658e+37, PT ;  /* 0x7e8000001900780b */ /* 0x000fe20003f44200 */
[--C-:B------:R-:W-:Y:S01]  /*10a0*/  FADD R34, R34, -R33.reuse ;  /* 0x8000002122227221 */ /* 0x100fe20000000000 */
[----:B------:R-:W-:Y:S01]  /*10b0*/  FSEL R40, R40, RZ, P0 ;  /* 0x000000ff28287208 */ /* 0x000fe20000000000 */
[----:B------:R-:W-:Y:S01]  /*10c0*/  FFMA R18, R29, R27, R18 ;  /* 0x0000001b1d127223 */ /* 0x000fe20000000012 */
[----:B------:R-:W-:Y:S01]  /*10d0*/  FSEL R31, R14, R31, P2 ;  /* 0x0000001f0e1f7208 */ /* 0x000fe20001000000 */
[C---:B------:R-:W-:Y:S01]  /*10e0*/  FMUL R14, R34.reuse, R34 ;  /* 0x00000022220e7220 */ /* 0x040fe20000400000 */
[----:B------:R-:W0:Y:S01]  /*10f0*/  MUFU.RCP R26, R26 ;  /* 0x0000001a001a7308 */ /* 0x000e220000001000 */
[----:B------:R-:W-:Y:S01]  /*1100*/  FFMA R34, R34, R40, R33 ;  /* 0x0000002822227223 */ /* 0x000fe20000000021 */
[----:B------:R-:W-:Y:S01]  /*1110*/  @!P4 FMUL R42, R42, 16777216 ;  /* 0x4b8000002a2ac820 */ /* 0x000fe20000400000 */
[----:B------:R-:W-:Y:S01]  /*1120*/  FADD R17, R17, R18 ;  /* 0x0000001211117221 */ /* 0x000fe20000000000 */
[----:B------:R-:W-:Y:S01]  /*1130*/  FMUL R14, R3, R14 ;  /* 0x0000000e030e7220 */ /* 0x000fe20000400000 */
[----:B------:R-:W-:Y:S01]  /*1140*/  FSETP.GEU.AND P0, PT, |R25|, 1.175494350822287508e-38, PT ;  /* 0x008000001900780b */ /* 0x000fe20003f0e200 */
[----:B------:R-:W-:Y:S01]  /*1150*/  FADD R27, R13, -R34 ;  /* 0x800000220d1b7221 */ /* 0x000fe20000000000 */
[----:B-1----:R-:W-:Y:S01]  /*1160*/  FMUL R39, R39, R28 ;  /* 0x0000001c27277220 */ /* 0x002fe20000400000 */
[----:B------:R-:W-:Y:S01]  /*1170*/  @!P3 FMUL R41, R41, 16777216 ;  /* 0x4b8000002929b820 */ /* 0x000fe20000400000 */
[----:B------:R-:W-:Y:S01]  /*1180*/  FSETP.NEU.AND P3, PT, R2, RZ, PT ;  /* 0x000000ff0200720b */ /* 0x000fe20003f6d000 */
[----:B------:R-:W-:Y:S01]  /*1190*/  FFMA R14, R40, R14, R17 ;  /* 0x0000000e280e7223 */ /* 0x000fe20000000011 */
[----:B------:R-:W-:Y:S01]  /*11a0*/  FMUL R24, R25, 0.25 ;  /* 0x3e80000019187820 */ /* 0x000fe20000400000 */
[----:B------:R-:W-:Y:S01]  /*11b0*/  FADD R3, R32, R25 ;  /* 0x0000001920037221 */ /* 0x000fe20000000000 */
[----:B------:R-:W-:Y:S01]  /*11c0*/  FMUL R18, R27, R27 ;  /* 0x0000001b1b127220 */ /* 0x000fe20000400000 */
[----:B------:R-:W1:Y:S01]  /*11d0*/  MUFU.RCP R42, R42 ;  /* 0x0000002a002a7308 */ /* 0x000e620000001000 */
[----:B------:R-:W-:Y:S01]  /*11e0*/  FSEL R39, R39, RZ, P3 ;  /* 0x000000ff27277208 */ /* 0x000fe20001800000 */
[----:B------:R-:W-:Y:S01]  /*11f0*/  @!P4 FMUL R43, R43, 16777216 ;  /* 0x4b8000002b2bc820 */ /* 0x000fe20000400000 */
[----:B------:R-:W-:Y:S01]  /*1200*/  FADD R14, R21, R14 ;  /* 0x0000000e150e7221 */ /* 0x000fe20000000000 */
[----:B------:R-:W-:Y:S01]  /*1210*/  FSEL R24, R24, R25, P2 ;  /* 0x0000001918187208 */ /* 0x000fe20001000000 */
[----:B------:R-:W-:Y:S01]  /*1220*/  FMUL R18, R5, R18 ;  /* 0x0000001205127220 */ /* 0x000fe20000400000 */
[----:B------:R-:W-:Y:S01]  /*1230*/  FSETP.GEU.AND P4, PT, |R3|, 1.175494350822287508e-38, PT ;  /* 0x008000000300780b */ /* 0x000fe20003f8e200 */
[----:B------:R-:W-:Y:S01]  /*1240*/  FFMA R17, R27, R39, R34 ;  /* 0x000000271b117223 */ /* 0x000fe20000000022 */
[C---:B------:R-:W-:Y:S01]  /*1250*/  FMUL R28, R3.reuse, 0.25 ;  /* 0x3e800000031c7820 */ /* 0x040fe20000400000 */
[----:B------:R-:W-:Y:S01]  /*1260*/  FSETP.GT.AND P2, PT, |R3|, 8.50705917302346158658e+37, PT ;  /* 0x7e8000000300780b */ /* 0x000fe20003f44200 */
[----:B------:R-:W-:Y:S01]  /*1270*/  FFMA R39, R39, R18, R14 ;  /* 0x0000001227277223 */ /* 0x000fe2000000000e */
[----:B0-----:R-:W-:Y:S01]  /*1280*/  FMUL R26, R26, R41 ;  /* 0x000000291a1a7220 */ /* 0x001fe20000400000 */
[----:B------:R-:W-:Y:S01]  /*1290*/  @!P0 FMUL R24, R24, 16777216 ;  /* 0x4b80000018188820 */ /* 0x000fe20000400000 */
[----:B------:R-:W0:Y:S01]  /*12a0*/  SHFL.BFLY PT, R14, R3, 0x10, 0x1f ;  /* 0x0e001f00030e7f89 */ /* 0x000e2200000e0000 */
[----:B------:R-:W-:Y:S01]  /*12b0*/  FSETP.NEU.AND P3, PT, R7, RZ, PT ;  /* 0x000000ff0700720b */ /* 0x000fe20003f6d000 */
[--C-:B------:R-:W-:Y:S01]  /*12c0*/  FADD R20, R20, -R17.reuse ;  /* 0x8000001114147221 */ /* 0x100fe20000000000 */
[----:B------:R-:W-:Y:S01]  /*12d0*/  FSEL R28, R28, R3, P2 ;  /* 0x000000031c1c7208 */ /* 0x000fe20001000000 */
[----:B-1----:R-:W-:Y:S01]  /*12e0*/  FMUL R42, R42, R43 ;  /* 0x0000002b2a2a7220 */ /* 0x002fe20000400000 */
[----:B------:R-:W-:Y:S01]  /*12f0*/  FSEL R26, R26, RZ, P3 ;  /* 0x000000ff1a1a7208 */ /* 0x000fe20001800000 */
[----:B------:R-:W1:Y:S01]  /*1300*/  MUFU.RCP R24, R24 ;  /* 0x0000001800187308 */ /* 0x000e620000001000 */
[----:B------:R-:W-:Y:S01]  /*1310*/  FSETP.NEU.AND P3, PT, R4, RZ, PT ;  /* 0x000000ff0400720b */ /* 0x000fe20003f6d000 */
[----:B------:R-:W-:Y:S01]  /*1320*/  @!P4 FMUL R28, R28, 16777216 ;  /* 0x4b8000001c1cc820 */ /* 0x000fe20000400000 */
[C---:B------:R-:W-:Y:S01]  /*1330*/  FMUL R5, R20.reuse, R20 ;  /* 0x0000001414057220 */ /* 0x040fe20000400000 */
[----:B------:R-:W-:Y:S01]  /*1340*/  FFMA R17, R20, R26, R17 ;  /* 0x0000001a14117223 */ /* 0x000fe20000000011 */
[----:B------:R-:W-:Y:S01]  /*1350*/  FSEL R42, R42, RZ, P3 ;  /* 0x000000ff2a2a7208 */ /* 0x000fe20001800000 */
[----:B------:R-:W-:Y:S01]  /*1360*/  FADD R39, R16, R39 ;  /* 0x0000002710277221 */ /* 0x000fe20000000000 */
[----:B------:R-:W-:Y:S01]  /*1370*/  FMUL R5, R2, R5 ;  /* 0x0000000502057220 */ /* 0x000fe20000400000 */
[----:B------:R-:W2:Y:S01]  /*1380*/  MUFU.RCP R28, R28 ;  /* 0x0000001c001c7308 */ /* 0x000ea20000001000 */
[----:B------:R-:W-:Y:S01]  /*1390*/  FADD R38, R38, -R17 ;  /* 0x8000001126267221 */ /* 0x000fe20000000000 */
[----:B------:R-:W-:Y:S01]  /*13a0*/  FMUL R21, R32, 0.25 ;  /* 0x3e80000020157820 */ /* 0x000fe20000400000 */
[----:B------:R-:W-:Y:S01]  /*13b0*/  @!P0 FMUL R31, R31, 16777216 ;  /* 0x4b8000001f1f8820 */ /* 0x000fe20000400000 */
[----:B------:R-:W-:Y:S01]  /*13c0*/  FFMA R5, R26, R5, R39 ;  /* 0x000000051a057223 */ /* 0x000fe20000000027 */
[C---:B------:R-:W-:Y:S01]  /*13d0*/  FFMA R16, R38.reuse, R42, R17 ;  /* 0x0000002a26107223 */ /* 0x040fe20000000011 */
[----:B------:R-:W-:Y:S01]  /*13e0*/  FMUL R38, R38, R38 ;  /* 0x0000002626267220 */ /* 0x000fe20000400000 */
[----:B------:R-:W-:Y:S01]  /*13f0*/  FSEL R21, R21, R32, P2 ;  /* 0x0000002015157208 */ /* 0x000fe20001000000 */
[----:B-1----:R-:W-:Y:S01]  /*1400*/  FMUL R24, R24, R31 ;  /* 0x0000001f18187220 */ /* 0x002fe20000400000 */
[----:B------:R-:W-:Y:S01]  /*1410*/  FADD R5, R22, R5 ;  /* 0x0000000516057221 */ /* 0x000fe20000000000 */
[----:B------:R-:W-:Y:S01]  /*1420*/  FSETP.NEU.AND P0, PT, R25, RZ, PT ;  /* 0x000000ff1900720b */ /* 0x000fe20003f0d000 */
[----:B------:R-:W-:Y:S01]  /*1430*/  FMUL R38, R7, R38 ;  /* 0x0000002607267220 */ /* 0x000fe20000400000 */
[----:B------:R-:W-:Y:S01]  /*1440*/  FADD R19, R19, -R16 ;  /* 0x8000001013137221 */ /* 0x000fe20000000000 */
[----:B0-----:R-:W-:Y:S01]  /*1450*/  FADD R2, R3, R14 ;  /* 0x0000000e03027221 */ /* 0x001fe20000000000 */
[----:B------:R-:W-:Y:S01]  /*1460*/  @!P4 FMUL R21, R21, 16777216 ;  /* 0x4b8000001515c820 */ /* 0x000fe20000400000 */
[----:B------:R-:W-:Y:S01]  /*1470*/  FSEL R24, R24, RZ, P0 ;  /* 0x000000ff18187208 */ /* 0x000fe20000000000 */
[----:B------:R-:W-:Y:S01]  /*1480*/  FFMA R38, R42, R38, R5 ;  /* 0x000000262a267223 */ /* 0x000fe20000000005 */
[----:B------:R-:W-:Y:S01]  /*1490*/  FMUL R5, R19, R19 ;  /* 0x0000001313057220 */ /* 0x000fe20000400000 */
[----:B------:R-:W-:Y:S01]  /*14a0*/  FSETP.GEU.AND P3, PT, |R2|, 1.175494350822287508e-38, PT ;  /* 0x008000000200780b */ /* 0x000fe20003f6e200 */
[----:B--2---:R-:W-:Y:S01]  /*14b0*/  FMUL R28, R28, R21 ;  /* 0x000000151c1c7220 */ /* 0x004fe20000400000 */
[----:B------:R-:W-:Y:S01]  /*14c0*/  FSETP.NEU.AND P2, PT, R3, RZ, PT ;  /* 0x000000ff0300720b */ /* 0x000fe20003f4d000 */
[----:B------:R-:W-:Y:S01]  /*14d0*/  FFMA R16, R19, R24, R16 ;  /* 0x0000001813107223 */ /* 0x000fe20000000010 */
[----:B------:R-:W-:Y:S01]  /*14e0*/  FADD R15, R15, R38 ;  /* 0x000000260f0f7221 */ /* 0x000fe20000000000 */
[----:B------:R-:W-:Y:S01]  /*14f0*/  FMUL R5, R4, R5 ;  /* 0x0000000504057220 */ /* 0x000fe20000400000 */
[C---:B------:R-:W-:Y:S01]  /*1500*/  FMUL R7, R2.reuse, 0.25 ;  /* 0x3e80000002077820 */ /* 0x040fe20000400000 */
[----:B------:R-:W-:Y:S01]  /*1510*/  FSETP.GT.AND P0, PT, |R2|, 8.50705917302346158658e+37, PT ;  /* 0x7e8000000200780b */ /* 0x000fe20003f04200 */
[----:B------:R-:W0:Y:S01]  /*1520*/  SHFL.BFLY PT, R17, R2, 0x8, 0x1f ;  /* 0x0d001f0002117f89 */ /* 0x000e2200000e0000 */
[----:B------:R-:W-:Y:S01]  /*1530*/  FSEL R28, R28, RZ, P2 ;  /* 0x000000ff1c1c7208 */ /* 0x000fe20001000000 */
[--C-:B------:R-:W-:Y:S01]  /*1540*/  FADD R37, R37, -R16.reuse ;  /* 0x8000001025257221 */ /* 0x100fe20000000000 */
[----:B------:R-:W-:Y:S01]  /*1550*/  FFMA R24, R24, R5, R15 ;  /* 0x0000000518187223 */ /* 0x000fe2000000000f */
[----:B------:R-:W-:Y:S01]  /*1560*/  FSEL R15, R7, R2, P0 ;  /* 0x00000002070f7208 */ /* 0x000fe20000000000 */
[----:B------:R-:W-:Y:S01]  /*1570*/  IMAD.MOV.U32 R27, RZ, RZ, 0x39aaaaab ;  /* 0x39aaaaabff1b7424 */ /* 0x000fe200078e00ff */
[C---:B------:R-:W-:Y:S01]  /*1580*/  FFMA R16, R37.reuse, R28, R16 ;  /* 0x0000001c25107223 */ /* 0x040fe20000000010 */
[----:B------:R-:W-:Y:S01]  /*1590*/  FMUL R4, R37, R37 ;  /* 0x0000002525047220 */ /* 0x000fe20000400000 */
[----:B------:R-:W-:Y:S01]  /*15a0*/  FADD R23, R23, R24 ;  /* 0x0000001817177221 */ /* 0x000fe20000000000 */
[----:B------:R-:W-:Y:S01]  /*15b0*/  @!P3 FMUL R15, R15, 16777216 ;  /* 0x4b8000000f0fb820 */ /* 0x000fe20000400000 */
[----:B------:R-:W-:Y:S01]  /*15c0*/  FSETP.NEU.AND P2, PT, R2, RZ, PT ;  /* 0x000000ff0200720b */ /* 0x000fe20003f4d000 */
[----:B------:R-:W-:Y:S01]  /*15d0*/  FMUL R4, R25, R4 ;  /* 0x0000000419047220 */ /* 0x000fe20000400000 */
[----:B------:R-:W1:Y:S01]  /*15e0*/  SHFL.BFLY PT, R5, R16, 0x10, 0x1f ;  /* 0x0e001f0010057f89 */ /* 0x000e6200000e0000 */
[----:B------:R-:W-:Y:S01]  /*15f0*/  @P0 FMUL R14, R14, 0.25 ;  /* 0x3e8000000e0e0820 */ /* 0x000fe20000400000 */
[----:B------:R-:W-:Y:S01]  /*1600*/  LOP3.LUT R21, R10, 0xff8, RZ, 0xc0, !PT ;  /* 0x00000ff80a157812 */ /* 0x000fe200078ec0ff */
[----:B------:R-:W2:Y:S01]  /*1610*/  MUFU.RCP R15, R15 ;  /* 0x0000000f000f7308 */ /* 0x000ea20000001000 */
[----:B------:R-:W-:Y:S01]  /*1620*/  FFMA R4, R28, R4, R23 ;  /* 0x000000041c047223 */ /* 0x000fe20000000017 */
[----:B------:R-:W-:Y:S01]  /*1630*/  @!P3 FMUL R14, R14, 16777216 ;  /* 0x4b8000000e0eb820 */ /* 0x000fe20000400000 */
[----:B------:R-:W-:Y:S01]  /*1640*/  SHF.R.U32.HI R10, RZ, 0x5, R10 ;  /* 0x00000005ff0a7819 */ /* 0x000fe2000001160a */
[----:B------:R-:W-:Y:S01]  /*1650*/  IMAD.MOV.U32 R48, RZ, RZ, 0x4 ;  /* 0x00000004ff307424 */ /* 0x000fe200078e00ff */
[----:B------:R-:W-:Y:S01]  /*1660*/  LOP3.LUT R47, R0, 0x1ff, RZ, 0xc0, !PT ;  /* 0x000001ff002f7812 */ /* 0x000fe200078ec0ff */
[----:B------:R-:W3:Y:S01]  /*1670*/  SHFL.BFLY PT, R7, R4, 0x10, 0x1f ;  /* 0x0e001f0004077f89 */ /* 0x000ee200000e0000 */
[----:B------:R-:W-:Y:S01]  /*1680*/  LOP3.LUT R10, R10, 0x70, RZ, 0xc0, !PT ;  /* 0x000000700a0a7812 */ /* 0x000fe200078ec0ff */
[----:B------:R-:W-:Y:S01]  /*1690*/  IMAD.MOV.U32 R29, RZ, RZ, 0x7f800000 ;  /* 0x7f800000ff1d7424 */ /* 0x000fe200078e00ff */
[----:B0-----:R-:W-:Y:S01]  /*16a0*/  FADD R19, R2, R17 ;  /* 0x0000001102137221 */ /* 0x001fe20000000000 */
[----:B------:R-:W-:Y:S01]  /*16b0*/  IMAD.WIDE.U32 R50, R47, R36, c[0x0][0x170] ;  /* 0x00005c002f327625 */ /* 0x000fe200078e0024 */
[----:B------:R-:W-:-:S02]  /*16c0*/  SHF.R.U32.HI R26, RZ, 0x5, R0 ;  /* 0x00000005ff1a7819 */ /* 0x000fc40000011600 */
[C---:B------:R-:W-:Y:S01]  /*16d0*/  FMUL R18, R19.reuse, 0.25 ;  /* 0x3e80000013127820 */ /* 0x040fe20000400000 */
[----:B------:R-:W-:Y:S01]  /*16e0*/  FSETP.GEU.AND P3, PT, |R19|, 1.175494350822287508e-38, PT ;  /* 0x008000001300780b */ /* 0x000fe20003f6e200 */
[----:B------:R-:W0:Y:S01]  /*16f0*/  SHFL.BFLY PT, R20, R19, 0x4, 0x1f ;  /* 0x0c801f0013147f89 */ /* 0x000e2200000e0000 */
[----:B--2---:R-:W-:Y:S01]  /*1700*/  FMUL R14, R15, R14 ;  /* 0x0000000e0f0e7220 */ /* 0x004fe20000400000 */
[----:B------:R-:W-:Y:S01]  /*1710*/  FSETP.GT.AND P0, PT, |R19|, 8.50705917302346158658e+37, PT ;  /* 0x7e8000001300780b */ /* 0x000fe20003f04200 */
[----:B------:R-:W-:-:S03]  /*1720*/  IMAD.WIDE.U32 R48, R47, R48, c[0x0][0x168] ;  /* 0x00005a002f307625 */ /* 0x000fc600078e0030 */
[----:B------:R-:W-:Y:S01]  /*1730*/  FSEL R14, R14, RZ, P2 ;  /* 0x000000ff0e0e7208 */ /* 0x000fe20001000000 */
[----:B-1----:R-:W-:Y:S01]  /*1740*/  FADD R5, -R16, R5 ;  /* 0x0000000510057221 */ /* 0x002fe20000000100 */
[----:B------:R-:W-:Y:S01]  /*1750*/  FSEL R15, R18, R19, P0 ;  /* 0x00000013120f7208 */ /* 0x000fe20000000000 */
[----:B------:R-:W-:Y:S01]  /*1760*/  IMAD.MOV.U32 R22, RZ, RZ, R50 ;  /* 0x000000ffff167224 */ /* 0x000fe200078e0032 */
[----:B------:R-:W-:Y:S01]  /*1770*/  FSETP.NEU.AND P2, PT, R19, RZ, PT ;  /* 0x000000ff1300720b */ /* 0x000fe20003f4d000 */
[C---:B------:R-:W-:Y:S01]  /*1780*/  FMUL R18, R5.reuse, R5 ;  /* 0x0000000505127220 */ /* 0x040fe20000400000 */
[----:B------:R-:W-:Y:S01]  /*1790*/  FFMA R5, R5, R14, R16 ;  /* 0x0000000e05057223 */ /* 0x000fe20000000010 */
[----:B------:R-:W-:Y:S01]  /*17a0*/  @!P3 FMUL R15, R15, 16777216 ;  /* 0x4b8000000f0fb820 */ /* 0x000fe20000400000 */
[----:B------:R-:W-:Y:S01]  /*17b0*/  IMAD.MOV.U32 R53, RZ, RZ, R49 ;  /* 0x000000ffff357224 */ /* 0x000fe200078e0031 */
[----:B---3--:R-:W-:Y:S01]  /*17c0*/  FADD R7, R4, R7 ;  /* 0x0000000704077221 */ /* 0x008fe20000000000 */
[----:B------:R-:W-:Y:S01]  /*17d0*/  FMUL R18, R3, R18 ;  /* 0x0000001203127220 */ /* 0x000fe20000400000 */
[----:B------:R-:W1:Y:S01]  /*17e0*/  SHFL.BFLY PT, R4, R5, 0x8, 0x1f ;  /* 0x0d001f0005047f89 */ /* 0x000e6200000e0000 */
[----:B------:R-:W2:Y:S01]  /*17f0*/  MUFU.RCP R16, R15 ;  /* 0x0000000f00107308 */ /* 0x000ea20000001000 */
[----:B------:R-:W-:Y:S01]  /*1800*/  @P0 FMUL R17, R17, 0.25 ;  /* 0x3e80000011110820 */ /* 0x000fe20000400000 */
[----:B------:R-:W-:Y:S01]  /*1810*/  FFMA R7, R14, R18, R7 ;  /* 0x000000120e077223 */ /* 0x000fe20000000007 */
[----:B------:R-:W-:-:S02]  /*1820*/  IMAD.MOV.U32 R28, RZ, RZ, -0x800000 ;  /* 0xff800000ff1c7424 */ /* 0x000fc400078e00ff */
[----:B------:R-:W-:Y:S01]  /*1830*/  @!P3 FMUL R17, R17, 16777216 ;  /* 0x4b8000001111b820 */ /* 0x000fe20000400000 */
[----:B0-----:R-:W-:Y:S01]  /*1840*/  FADD R18, R19, R20 ;  /* 0x0000001413127221 */ /* 0x001fe20000000000 */
[----:B------:R-:W0:Y:S01]  /*1850*/  SHFL.BFLY PT, R14, R7, 0x8, 0x1f ;  /* 0x0d001f00070e7f89 */ /* 0x000e2200000e0000 */
[----:B------:R-:W-:Y:S02]  /*1860*/  IMAD.MOV.U32 R38, RZ, RZ, -0x200 ;  /* 0xfffffe00ff267424 */ /* 0x000fe400078e00ff */
[C---:B------:R-:W-:Y:S01]  /*1870*/  FMUL R3, R18.reuse, 0.25 ;  /* 0x3e80000012037820 */ /* 0x040fe20000400000 */
[C---:B------:R-:W-:Y:S01]  /*1880*/  FSETP.GEU.AND P3, PT, |R18|.reuse, 1.175494350822287508e-38, PT ;  /* 0x008000001200780b */ /* 0x040fe20003f6e200 */
[----:B------:R-:W-:Y:S01]  /*1890*/  IMAD.MOV.U32 R30, RZ, RZ, -0x1 ;  /* 0xffffffffff1e7424 */ /* 0x000fe200078e00ff */
[----:B------:R-:W-:Y:S01]  /*18a0*/  FSETP.GT.AND P0, PT, |R18|, 8.50705917302346158658e+37, PT ;  /* 0x7e8000001200780b */ /* 0x000fe20003f04200 */
[----:B------:R-:W-:Y:S01]  /*18b0*/  IMAD.MOV.U32 R32, RZ, RZ, -0x800000 ;  /* 0xff800000ff207424 */ /* 0x000fe200078e00ff */
[----:B--2---:R-:W-:-:S02]  /*18c0*/  FMUL R16, R16, R17 ;  /* 0x0000001110107220 */ /* 0x004fc40000400000 */
[----:B------:R-:W-:Y:S01]  /*18d0*/  FSEL R15, R3, R18, P0 ;  /* 0x00000012030f7208 */ /* 0x000fe20000000000 */
[----:B------:R-:W2:Y:S01]  /*18e0*/  SHFL.BFLY PT, R17, R18, 0x2, 0x1f ;  /* 0x0c401f0012117f89 */ /* 0x000ea200000e0000 */
[----:B------:R-:W-:Y:S01]  /*18f0*/  IMAD.MOV.U32 R39, RZ, RZ, -0x800000 ;  /* 0xff800000ff277424 */ /* 0x000fe200078e00ff */
[----:B------:R-:W-:Y:S01]  /*1900*/  FSEL R16, R16, RZ, P2 ;  /* 0x000000ff10107208 */ /* 0x000fe20001000000 */
[----:B------:R-:W-:Y:S01]  /*1910*/  IMAD.MOV.U32 R44, RZ, RZ, -0x800000 ;  /* 0xff800000ff2c7424 */ /* 0x000fe200078e00ff */
[----:B-1----:R-:W-:Y:S02]  /*1920*/  FADD R4, -R5, R4 ;  /* 0x0000000405047221 */ /* 0x002fe40000000100 */
[----:B------:R-:W-:Y:S01]  /*1930*/  @!P3 FMUL R15, R15, 16777216 ;  /* 0x4b8000000f0fb820 */ /* 0x000fe20000400000 */
[----:B------:R-:W-:Y:S01]  /*1940*/  FSETP.NEU.AND P2, PT, R18, RZ, PT ;  /* 0x000000ff1200720b */ /* 0x000fe20003f4d000 */
[----:B------:R-:W-:Y:S01]  /*1950*/  @P0 FMUL R20, R20, 0.25 ;  /* 0x3e80000014140820 */ /* 0x000fe20000400000 */
[C---:B------:R-:W-:Y:S01]  /*1960*/  FMUL R3, R4.reuse, R4 ;  /* 0x0000000404037220 */ /* 0x040fe20000400000 */
[----:B------:R-:W-:Y:S01]  /*1970*/  FFMA R4, R4, R16, R5 ;  /* 0x0000001004047223 */ /* 0x000fe20000000005 */
[----:B------:R-:W-:Y:S01]  /*1980*/  IMAD.MOV.U32 R40, RZ, RZ, -0x800000 ;  /* 0xff800000ff287424 */ /* 0x000fe200078e00ff */
[----:B------:R-:W1:Y:S01]  /*1990*/  MUFU.RCP R15, R15 ;  /* 0x0000000f000f7308 */ /* 0x000e620000001000 */
[----:B0-----:R-:W-:Y:S01]  /*19a0*/  FADD R7, R7, R14 ;  /* 0x0000000e07077221 */ /* 0x001fe20000000000 */
[----:B------:R-:W-:Y:S01]  /*19b0*/  FMUL R3, R2, R3 ;  /* 0x0000000302037220 */ /* 0x000fe20000400000 */
[----:B------:R-:W0:Y:S01]  /*19c0*/  SHFL.BFLY PT, R5, R4, 0x4, 0x1f ;  /* 0x0c801f0004057f89 */ /* 0x000e2200000e0000 */
[----:B------:R-:W-:Y:S01]  /*19d0*/  @!P3 FMUL R20, R20, 16777216 ;  /* 0x4b8000001414b820 */ /* 0x000fe20000400000 */
[----:B------:R-:W-:Y:S01]  /*19e0*/  IMAD.MOV.U32 R24, RZ, RZ, -0x800000 ;  /* 0xff800000ff187424 */ /* 0x000fe200078e00ff */
[----:B------:R-:W-:Y:S01]  /*19f0*/  FFMA R3, R16, R3, R7 ;  /* 0x0000000310037223 */ /* 0x000fe20000000007 */
[----:B------:R-:W-:-:S02]  /*1a00*/  IMAD.MOV.U32 R43, RZ, RZ, -0x800000 ;  /* 0xff800000ff2b7424 */ /* 0x000fc400078e00ff */
[----:B------:R-:W-:Y:S02]  /*1a10*/  IMAD.MOV.U32 R42, RZ, RZ, -0x800000 ;  /* 0xff800000ff2a7424 */ /* 0x000fe400078e00ff */
[----:B------:R-:W3:Y:S01]  /*1a20*/  SHFL.BFLY PT, R2, R3, 0x4, 0x1f ;  /* 0x0c801f0003027f89 */ /* 0x000ee200000e0000 */
[----:B--2---:R-:W-:Y:S01]  /*1a30*/  FADD R7, R18, R17 ;  /* 0x0000001112077221 */ /* 0x004fe20000000000 */
[----:B------:R-:W-:Y:S02]  /*1a40*/  IMAD.MOV.U32 R31, RZ, RZ, 0x7f800000 ;  /* 0x7f800000ff1f7424 */ /* 0x000fe400078e00ff */
[----:B------:R-:W-:Y:S01]  /*1a50*/  IMAD.MOV.U32 R45, RZ, RZ, 0x7f800000 ;  /* 0x7f800000ff2d7424 */ /* 0x000fe200078e00ff */
[----:B-1----:R-:W-:Y:S01]  /*1a60*/  FMUL R20, R15, R20 ;  /* 0x000000140f147220 */ /* 0x002fe20000400000 */
[C---:B------:R-:W-:Y:S01]  /*1a70*/  FSETP.GEU.AND P3, PT, |R7|.reuse, 1.175494350822287508e-38, PT ;  /* 0x008000000700780b */ /* 0x040fe20003f6e200 */
[C---:B------:R-:W-:Y:S01]  /*1a80*/  FMUL R14, R7.reuse, 0.25 ;  /* 0x3e800000070e7820 */ /* 0x040fe20000400000 */
[----:B------:R-:W-:Y:S01]  /*1a90*/  FSETP.GT.AND P0, PT, |R7|, 8.50705917302346158658e+37, PT ;  /* 0x7e8000000700780b */ /* 0x000fe20003f04200 */
[----:B------:R-:W1:Y:S01]  /*1aa0*/  SHFL.BFLY PT, R16, R7, 0x1, 0x1f ;  /* 0x0c201f0007107f89 */ /* 0x000e6200000e0000 */
[----:B------:R-:W-:Y:S01]  /*1ab0*/  FSEL R20, R20, RZ, P2 ;  /* 0x000000ff14147208 */ /* 0x000fe20001000000 */
[----:B------:R-:W-:Y:S01]  /*1ac0*/  IMAD.MOV.U32 R33, RZ, RZ, 0x7f800000 ;  /* 0x7f800000ff217424 */ /* 0x000fe200078e00ff */
[----:B------:R-:W-:Y:S01]  /*1ad0*/  FSEL R15, R14, R7, P0 ;  /* 0x000000070e0f7208 */ /* 0x000fe20000000000 */
[----:B------:R-:W-:-:S02]  /*1ae0*/  IMAD.MOV.U32 R34, RZ, RZ, 0x7f800000 ;  /* 0x7f800000ff227424 */ /* 0x000fc400078e00ff */
[----:B------:R-:W-:Y:S01]  /*1af0*/  IMAD.MOV.U32 R35, RZ, RZ, 0x7f800000 ;  /* 0x7f800000ff237424 */ /* 0x000fe200078e00ff */
[----:B0-----:R-:W-:Y:S01]  /*1b00*/  FADD R5, -R4, R5 ;  /* 0x0000000504057221 */ /* 0x001fe20000000100 */
[----:B------:R-:W-:Y:S02]  /*1b10*/  IMAD.MOV.U32 R37, RZ, RZ, 0x7f800000 ;  /* 0x7f800000ff257424 */ /* 0x000fe400078e00ff */
[----:B------:R-:W-:Y:S01]  /*1b20*/  @!P3 FMUL R15, R15, 16777216 ;  /* 0x4b8000000f0fb820 */ /* 0x000fe20000400000 */
[C---:B------:R-:W-:Y:S01]  /*1b30*/  FMUL R14, R5.reuse, R5 ;  /* 0x00000005050e7220 */ /* 0x040fe20000400000 */
[----:B------:R-:W-:Y:S01]  /*1b40*/  FFMA R4, R5, R20, R4 ;  /* 0x0000001405047223 */ /* 0x000fe20000000004 */
[----:B------:R-:W-:Y:S01]  /*1b50*/  @P0 FMUL R17, R17, 0.25 ;  /* 0x3e80000011110820 */ /* 0x000fe20000400000 */
[----:B------:R-:W-:Y:S01]  /*1b60*/  FSETP.NEU.AND P0, PT, R7, RZ, PT ;  /* 0x000000ff0700720b */ /* 0x000fe20003f0d000 */
[----:B------:R-:W-:Y:S01]  /*1b70*/  FMUL R14, R19, R14 ;  /* 0x0000000e130e7220 */ /* 0x000fe20000400000 */
[----:B---3--:R-:W-:Y:S01]  /*1b80*/  FADD R3, R3, R2 ;  /* 0x0000000203037221 */ /* 0x008fe20000000000 */
[----:B------:R-:W0:Y:S01]  /*1b90*/  SHFL.BFLY PT, R5, R4, 0x2, 0x1f ;  /* 0x0c401f0004057f89 */ /* 0x000e2200000e0000 */
[----:B------:R-:W-:Y:S01]  /*1ba0*/  @!P3 FMUL R17, R17, 16777216 ;  /* 0x4b8000001111b820 */ /* 0x000fe20000400000 */
[----:B------:R-:W-:Y:S01]  /*1bb0*/  ISETP.GE.AND P3, PT, R0, 0x10, PT ;  /* 0x000000100000780c */ /* 0x000fe20003f66270 */
[----:B------:R-:W-:Y:S01]  /*1bc0*/  FFMA R3, R20, R14, R3 ;  /* 0x0000000e14037223 */ /* 0x000fe20000000003 */
[----:B------:R-:W-:Y:S01]  /*1bd0*/  IMAD.MOV.U32 R41, RZ, RZ, 0x7f800000 ;  /* 0x7f800000ff297424 */ /* 0x000fe200078e00ff */
[----:B------:R-:W2:Y:S01]  /*1be0*/  MUFU.RCP R14, R15 ;  /* 0x0000000f000e7308 */ /* 0x000ea20000001000 */
[----:B------:R-:W-:Y:S01]  /*1bf0*/  IMAD.SHL.U32 R47, R47, 0x2, RZ ;  /* 0x000000022f2f7824 */ /* 0x000fe200078e00ff */
[----:B-1----:R-:W-:Y:S01]  /*1c00*/  FADD R20, R7, R16 ;  /* 0x0000001007147221 */ /* 0x002fe20000000000 */
[----:B------:R-:W1:Y:S04]  /*1c10*/  SHFL.BFLY PT, R2, R3, 0x2, 0x1f ;  /* 0x0c401f0003027f89 */ /* 0x000e6800000e0000 */
[----:B------:R-:W-:Y:S01]  /*1c20*/  FSETP.GEU.AND P2, PT, |R20|, 1.175494350822287508e-38, PT ;  /* 0x008000001400780b */ /* 0x000fe20003f4e200 */
[----:B--2---:R-:W-:Y:S01]  /*1c30*/  FMUL R14, R14, R17 ;  /* 0x000000110e0e7220 */ /* 0x004fe20000400000 */
[----:B------:R-:W-:Y:S01]  /*1c40*/  FMUL R17, R20, 0.25 ;  /* 0x3e80000014117820 */ /* 0x000fe20000400000 */
[----:B0-----:R-:W-:-:S03]  /*1c50*/  FADD R5, -R4, R5 ;  /* 0x0000000504057221 */ /* 0x001fc60000000100 */
[----:B------:R-:W-:Y:S02]  /*1c60*/  FSEL R14, R14, RZ, P0 ;  /* 0x000000ff0e0e7208 */ /* 0x000fe40000000000 */
[----:B------:R-:W-:Y:S01]  /*1c70*/  FSETP.GT.AND P0, PT, |R20|, 8.50705917302346158658e+37, PT ;  /* 0x7e8000001400780b */ /* 0x000fe20003f04200 */
[C---:B------:R-:W-:Y:S02]  /*1c80*/  FMUL R15, R5.reuse, R5 ;  /* 0x00000005050f7220 */ /* 0x040fe40000400000 */
[----:B------:R-:W-:Y:S01]  /*1c90*/  FFMA R4, R5, R14, R4 ;  /* 0x0000000e05047223 */ /* 0x000fe20000000004 */
[----:B------:R-:W-:Y:S01]  /*1ca0*/  FSEL R17, R17, R20, P0 ;  /* 0x0000001411117208 */ /* 0x000fe20000000000 */
[----:B-1----:R-:W-:Y:S01]  /*1cb0*/  FADD R3, R3, R2 ;  /* 0x0000000203037221 */ /* 0x002fe20000000000 */
[----:B------:R-:W-:Y:S01]  /*1cc0*/  FMUL R15, R18, R15 ;  /* 0x0000000f120f7220 */ /* 0x000fe20000400000 */
[----:B------:R-:W-:Y:S01]  /*1cd0*/  IMAD.SHL.U32 R18, R8, 0x8, RZ ;  /* 0x0000000808127824 */ /* 0x000fe200078e00ff */
[----:B------:R-:W0:Y:S01]  /*1ce0*/  SHFL.BFLY PT, R5, R4, 0x1, 0x1f ;  /* 0x0c201f0004057f89 */ /* 0x000e2200000e0000 */
[----:B------:R-:W-:Y:S01]  /*1cf0*/  @!P2 FMUL R17, R17, 16777216 ;  /* 0x4b8000001111a820 */ /* 0x000fe20000400000 */
[----:B------:R-:W-:Y:S01]  /*1d00*/  FFMA R3, R14, R15, R3 ;  /* 0x0000000f0e037223 */ /* 0x000fe20000000003 */
[----:B------:R-:W-:-:S02]  /*1d10*/  SHF.R.U32.HI R15, RZ, 0x3, R0 ;  /* 0x00000003ff0f7819 */ /* 0x000fc40000011600 */
[----:B------:R-:W-:Y:S01]  /*1d20*/  @P0 FMUL R16, R16, 0.25 ;  /* 0x3e80000010100820 */ /* 0x000fe20000400000 */
[----:B------:R-:W-:Y:S01]  /*1d30*/  FSETP.NEU.AND P0, PT, R20, RZ, PT ;  /* 0x000000ff1400720b */ /* 0x000fe20003f0d000 */
[----:B------:R-:W1:Y:S01]  /*1d40*/  SHFL.BFLY PT, R2, R3, 0x1, 0x1f ;  /* 0x0c201f0003027f89 */ /* 0x000e6200000e0000 */
[----:B------:R-:W2:Y:S01]  /*1d50*/  MUFU.RCP R17, R17 ;  /* 0x0000001100117308 */ /* 0x000ea20000001000 */
[----:B------:R-:W-:Y:S01]  /*1d60*/  @!P2 FMUL R16, R16, 16777216 ;  /* 0x4b8000001010a820 */ /* 0x000fe20000400000 */
[----:B------:R-:W-:Y:S02]  /*1d70*/  LOP3.LUT P2, RZ, R0, 0x1f, RZ, 0xc0, !PT ;  /* 0x0000001f00ff7812 */ /* 0x000fe4000784c0ff */
[----:B------:R-:W-:-:S11]  /*1d80*/  LOP3.LUT R15, R18, 0x4, R15, 0xf8, !PT ;  /* 0x00000004120f7812 */ /* 0x000fd600078ef80f */
[----:B------:R-:W-:Y:S01]  /*1d90*/  @!P2 STS [R15+0x80], R20 ;  /* 0x000080140f00a388 */ /* 0x000fe20000000800 */
[----:B0-----:R-:W-:Y:S01]  /*1da0*/  FADD R5, -R4, R5 ;  /* 0x0000000504057221 */ /* 0x001fe20000000100 */
[----:B--2---:R-:W-:-:S03]  /*1db0*/  FMUL R16, R17, R16 ;  /* 0x0000001011107220 */ /* 0x004fc60000400000 */
[----:B------:R-:W-:Y:S02]  /*1dc0*/  FMUL R14, R5, R5 ;  /* 0x00000005050e7220 */ /* 0x000fe40000400000 */
[----:B------:R-:W-:Y:S01]  /*1dd0*/  FSEL R16, R16, RZ, P0 ;  /* 0x000000ff10107208 */ /* 0x000fe20000000000 */
[----:B-1----:R-:W-:Y:S01]  /*1de0*/  FADD R3, R3, R2 ;  /* 0x0000000203037221 */ /* 0x002fe20000000000 */
[----:B------:R-:W-:-:S03]  /*1df0*/  FMUL R14, R7, R14 ;  /* 0x0000000e070e7220 */ /* 0x000fc60000400000 */
[----:B------:R-:W-:Y:S01]  /*1e00*/  FFMA R18, R5, R16, R4 ;  /* 0x0000001005127223 */ /* 0x000fe20000000004 */
[----:B------:R-:W-:-:S04]  /*1e10*/  FFMA R14, R16, R14, R3 ;  /* 0x0000000e100e7223 */ /* 0x000fc80000000003 */
[----:B------:R-:W-:Y:S04]  /*1e20*/  @!P2 STS [R15], R18 ;  /* 0x000000120f00a388 */ /* 0x000fe80000000800 */
[----:B------:R0:W-:Y:S04]  /*1e30*/  @!P2 STS [R15+0x40], R14 ;  /* 0x0000400e0f00a388 */ /* 0x0001e80000000800 */
[----:B------:R-:W-:Y:S01]  /*1e40*/  BAR.SYNC.DEFER_BLOCKING 0x0 ;  /* 0x0000000000007b1d */ /* 0x000fe20000010000 */
[----:B0-----:R-:W-:-:S05]  /*1e50*/  LOP3.LUT R14, R0, 0x1, RZ, 0xc0, !PT ;  /* 0x00000001000e7812 */ /* 0x001fca00078ec0ff */
[----:B------:R-:W0:Y:S04]  /*1e60*/  @!P3 LDS R13, [R0.X4+0x80] ;  /* 0x00008000000db984 */ /* 0x000e280000004800 */
[----:B------:R-:W1:Y:S04]  /*1e70*/  @!P3 LDS R12, [R0.X4] ;  /* 0x00000000000cb984 */ /* 0x000e680000004800 */
[----:B------:R-:W2:Y:S04]  /*1e80*/  @!P3 LDS R6, [R0.X4+0x40] ;  /* 0x000040000006b984 */ /* 0x000ea80000004800 */
[----:B0-----:R-:W0:Y:S04]  /*1e90*/  SHFL.BFLY PT, R2, R13, 0x1, 0x1f ;  /* 0x0c201f000d027f89 */ /* 0x001e2800000e0000 */
[----:B-1----:R-:W1:Y:S04]  /*1ea0*/  SHFL.BFLY PT, R3, R12, 0x1, 0x1f ;  /* 0x0c201f000c037f89 */ /* 0x002e6800000e0000 */
[----:B--2---:R-:W2:Y:S01]  /*1eb0*/  SHFL.BFLY PT, R5, R6, 0x1, 0x1f ;  /* 0x0c201f0006057f89 */ /* 0x004ea200000e0000 */
[----:B0-----:R-:W-:-:S04]  /*1ec0*/  FADD R7, R13, R2 ;  /* 0x000000020d077221 */ /* 0x001fc80000000000 */
[C---:B------:R-:W-:Y:S01]  /*1ed0*/  FMUL R4, R7.reuse, 0.25 ;  /* 0x3e80000007047820 */ /* 0x040fe20000400000 */
[C---:B------:R-:W-:Y:S01]  /*1ee0*/  FSETP.GEU.AND P3, PT, |R7|.reuse, 1.175494350822287508e-38, PT ;  /* 0x008000000700780b */ /* 0x040fe20003f6e200 */
[----:B-1----:R-:W-:Y:S01]  /*1ef0*/  FADD R3, -R12, R3 ;  /* 0x000000030c037221 */ /* 0x002fe20000000100 */
[----:B------:R-:W-:Y:S01]  /*1f00*/  FSETP.GT.AND P0, PT, |R7|, 8.50705917302346158658e+37, PT ;  /* 0x7e8000000700780b */ /* 0x000fe20003f04200 */
[----:B--2---:R-:W-:-:S03]  /*1f10*/  FADD R6, R6, R5 ;  /* 0x0000000506067221 */ /* 0x004fc60000000000 */
[----:B------:R-:W-:-:S07]  /*1f20*/  FSEL R4, R4, R7, P0 ;  /* 0x0000000704047208 */ /* 0x000fce0000000000 */
[----:B------:R-:W-:Y:S02]  /*1f30*/  @!P3 FMUL R4, R4, 16777216 ;  /* 0x4b8000000404b820 */ /* 0x000fe40000400000 */
[----:B------:R-:W-:Y:S01]  /*1f40*/  @P0 FMUL R2, R2, 0.25 ;  /* 0x3e80000002020820 */ /* 0x000fe20000400000 */
[----:B------:R-:W-:Y:S01]  /*1f50*/  ISETP.NE.U32.AND P0, PT, R14, 0x1, PT ;  /* 0x000000010e00780c */ /* 0x000fe20003f05070 */
[----:B------:R0:W1:Y:S02]  /*1f60*/  MUFU.RCP R15, R4 ;  /* 0x00000004000f7308 */ /* 0x0000640000001000 */
[----:B------:R-:W-:Y:S01]  /*1f70*/  @!P3 FMUL R2, R2, 16777216 ;  /* 0x4b8000000202b820 */ /* 0x000fe20000400000 */
[----:B------:R-:W-:Y:S02]  /*1f80*/  FSETP.NEU.AND P3, PT, R7, RZ, PT ;  /* 0x000000ff0700720b */ /* 0x000fe40003f6d000 */
[----:B------:R-:W-:Y:S02]  /*1f90*/  ISETP.LT.AND P0, PT, R0, 0x10, P0 ;  /* 0x000000100000780c */ /* 0x000fe40000701270 */
[----:B0-----:R-:W-:-:S05]  /*1fa0*/  SHF.R.U32.HI R4, RZ, 0x1, R21 ;  /* 0x00000001ff047819 */ /* 0x001fca0000011615 */
[----:B------:R-:W-:Y:S01]  /*1fb0*/  IMAD R23, R21, 0x4, R4 ;  /* 0x0000000415177824 */ /* 0x000fe200078e0204 */
[----:B-1----:R-:W-:Y:S01]  /*1fc0*/  FMUL R15, R15, R2 ;  /* 0x000000020f0f7220 */ /* 0x002fe20000400000 */
[----:B------:R-:W-:-:S04]  /*1fd0*/  FMUL R2, R3, R3 ;  /* 0x0000000303027220 */ /* 0x000fc80000400000 */
[----:B------:R-:W-:Y:S01]  /*1fe0*/  @P0 STS [R0.X4+0x80], R7 ;  /* 0x0000800700000388 */ /* 0x000fe20000004800 */
[----:B------:R-:W-:Y:S01]  /*1ff0*/  IMAD R21, R21, 0x2, R10 ;  /* 0x0000000215157824 */ /* 0x000fe200078e020a */
[----:B------:R-:W-:Y:S01]  /*2000*/  FSEL R15, R15, RZ, P3 ;  /* 0x000000ff0f0f7208 */ /* 0x000fe20001800000 */
[----:B------:R-:W-:Y:S01]  /*2010*/  FMUL R2, R13, R2 ;  /* 0x000000020d027220 */ /* 0x000fe20000400000 */
[----:B------:R-:W-:-:S03]  /*2020*/  ISETP.GE.AND P3, PT, R11, 0xe10, PT ;  /* 0x00000e100b00780c */ /* 0x000fc60003f66270 */
[----:B------:R-:W-:Y:S01]  /*2030*/  FFMA R3, R3, R15, R12 ;  /* 0x0000000f03037223 */ /* 0x000fe2000000000c */
[----:B------:R-:W-:-:S04]  /*2040*/  FFMA R15, R15, R2, R6 ;  /* 0x000000020f0f7223 */ /* 0x000fc80000000006 */
[----:B------:R0:W-:Y:S04]  /*2050*/  @P0 STS [R0.X4], R3 ;  /* 0x0000000300000388 */ /* 0x0001e80000004800 */
[----:B------:R1:W-:Y:S04]  /*2060*/  @P0 STS [R0.X4+0x40], R15 ;  /* 0x0000400f00000388 */ /* 0x0003e80000004800 */
[----:B------:R-:W-:Y:S01]  /*2070*/  BAR.SYNC.DEFER_BLOCKING 0x0 ;  /* 0x0000000000007b1d */ /* 0x000fe20000010000 */
[----:B0-----:R-:W-:-:S05]  /*2080*/  IMAD.SHL.U32 R3, R0, 0x40, RZ ;  /* 0x0000004000037824 */ /* 0x001fca00078e00ff */
[----:B------:R-:W-:-:S04]  /*2090*/  LOP3.LUT R3, R3, 0xfc0, RZ, 0xc0, !PT ;  /* 0x00000fc003037812 */ /* 0x000fc800078ec0ff */
[C---:B------:R-:W-:Y:S02]  /*20a0*/  LOP3.LUT R12, R3.reuse, R8, RZ, 0xfc, !PT ;  /* 0x00000008030c7212 */ /* 0x040fe400078efcff */
[C---:B------:R-:W-:Y:S02]  /*20b0*/  LOP3.LUT R13, R3.reuse, 0x28, RZ, 0xfc, !PT ;  /* 0x00000028030d7812 */ /* 0x040fe400078efcff */
[----:B------:R-:W-:Y:S02]  /*20c0*/  SHF.R.U32.HI R5, RZ, 0x1, R3 ;  /* 0x00000001ff057819 */ /* 0x000fe40000011603 */
[C---:B------:R-:W-:Y:S02]  /*20d0*/  LOP3.LUT R4, R3.reuse, 0x8, RZ, 0xfc, !PT ;  /* 0x0000000803047812 */ /* 0x040fe400078efcff */
[C---:B------:R-:W-:Y:S01]  /*20e0*/  LOP3.LUT R6, R3.reuse, 0x10, RZ, 0xfc, !PT ;  /* 0x0000001003067812 */ /* 0x040fe200078efcff */
[----:B------:R-:W-:Y:S01]  /*20f0*/  IMAD R20, R12, 0x4, R5 ;  /* 0x000000040c147824 */ /* 0x000fe200078e0205 */
[----:B------:R-:W-:-:S02]  /*2100*/  LOP3.LUT R7, R3, 0x18, RZ, 0xfc, !PT ;  /* 0x0000001803077812 */ /* 0x000fc400078efcff */
[C---:B------:R-:W-:Y:S01]  /*2110*/  LOP3.LUT R10, R3.reuse, 0x20, RZ, 0xfc, !PT ;  /* 0x00000020030a7812 */ /* 0x040fe200078efcff */
[----:B------:R-:W0:Y:S01]  /*2120*/  LDS R2, [R8.X8+0x40] ;  /* 0x0000400008027984 */ /* 0x000e220000008800 */
[C---:B------:R-:W-:Y:S02]  /*2130*/  LOP3.LUT R14, R3.reuse, 0x30, RZ, 0xfc, !PT ;  /* 0x00000030030e7812 */ /* 0x040fe400078efcff */
[----:B------:R-:W-:Y:S01]  /*2140*/  LOP3.LUT R16, R3, 0x38, RZ, 0xfc, !PT ;  /* 0x0000003803107812 */ /* 0x000fe200078efcff */
[----:B------:R2:W3:Y:S01]  /*2150*/  LDS R19, [R8.X8] ;  /* 0x0000000008137984 */ /* 0x0004e20000008800 */
[----:B------:R-:W-:Y:S02]  /*2160*/  SHF.R.U32.HI R13, RZ, 0x1, R13 ;  /* 0x00000001ff0d7819 */ /* 0x000fe4000001160d */
[----:B------:R-:W-:Y:S02]  /*2170*/  SHF.R.U32.HI R3, RZ, 0x1, R4 ;  /* 0x00000001ff037819 */ /* 0x000fe40000011604 */
[----:B------:R-:W-:-:S02]  /*2180*/  SHF.R.U32.HI R17, RZ, 0x1, R6 ;  /* 0x00000001ff117819 */ /* 0x000fc40000011606 */
[----:B------:R-:W-:Y:S01]  /*2190*/  SHF.R.U32.HI R7, RZ, 0x1, R7 ;  /* 0x00000001ff077819 */ /* 0x000fe20000011607 */
[C---:B------:R-:W-:Y:S01]  /*21a0*/  IMAD R18, R12.reuse, 0x4, R3 ;  /* 0x000000040c127824 */ /* 0x040fe200078e0203 */
[----:B-1----:R-:W-:Y:S01]  /*21b0*/  SHF.R.U32.HI R15, RZ, 0x1, R10 ;  /* 0x00000001ff0f7819 */ /* 0x002fe2000001160a */
[C---:B------:R-:W-:Y:S01]  /*21c0*/  IMAD R17, R12.reuse, 0x4, R17 ;  /* 0x000000040c117824 */ /* 0x040fe200078e0211 */
[----:B------:R-:W-:Y:S01]  /*21d0*/  SHF.R.U32.HI R25, RZ, 0x1, R14 ;  /* 0x00000001ff197819 */ /* 0x000fe2000001160e */
[C---:B------:R-:W-:Y:S01]  /*21e0*/  IMAD R14, R12.reuse, 0x4, R13 ;  /* 0x000000040c0e7824 */ /* 0x040fe200078e020d */
[----:B------:R-:W-:Y:S01]  /*21f0*/  SHF.R.U32.HI R5, RZ, 0x1, R16 ;  /* 0x00000001ff057819 */ /* 0x000fe20000011610 */
[C---:B------:R-:W-:Y:S02]  /*2200*/  IMAD R16, R12.reuse, 0x4, R7 ;  /* 0x000000040c107824 */ /* 0x040fe400078e0207 */
[C---:B------:R-:W-:Y:S02]  /*2210*/  IMAD R15, R12.reuse, 0x4, R15 ;  /* 0x000000040c0f7824 */ /* 0x040fe400078e020f */
[C---:B------:R-:W-:Y:S01]  /*2220*/  IMAD R13, R12.reuse, 0x4, R25 ;  /* 0x000000040c0d7824 */ /* 0x040fe200078e0219 */
[----:B------:R-:W-:Y:S01]  /*2230*/  LOP3.LUT R25, R11, 0x7, R0, 0xf8, !PT ;  /* 0x000000070b197812 */ /* 0x000fe200078ef800 */
[----:B------:R-:W-:Y:S01]  /*2240*/  IMAD R12, R12, 0x4, R5 ;  /* 0x000000040c0c7824 */ /* 0x000fe200078e0205 */
[----:B0-----:R-:W-:Y:S01]  /*2250*/  FFMA R2, R2, R27, 9.9999999747524270788e-07 ;  /* 0x358637bd02027423 */ /* 0x001fe2000000001b */
[----:B------:R-:W-:-:S03]  /*2260*/  LOP3.LUT R27, R0, 0x7, RZ, 0xc0, !PT ;  /* 0x00000007001b7812 */ /* 0x000fc600078ec0ff */
[----:B---3--:R2:W0:Y:S04]  /*2270*/  MUFU.RSQ R36, R2 ;  /* 0x0000000200247308 */ /* 0x0084280000001400 */
.L_x_1:
[----:B------:R-:W-:Y:S01]  /*2280*/  IADD3 R49, R9, 0x200, R38 ;  /* 0x0000020009317810 */ /* 0x000fe20007ffe026 */
[----:B------:R-:W-:Y:S01]  /*2290*/  IMAD.MOV.U32 R46, RZ, RZ, 0x2 ;  /* 0x00000002ff2e7424 */ /* 0x000fe200078e00ff */
[----:B0-----:R-:W-:Y:S01]  /*22a0*/  CS2R R4, SRZ ;  /* 0x0000000000047805 */ /* 0x001fe2000001ff00 */
[----:B------:R-:W-:Y:S02]  /*22b0*/  CS2R R6, SRZ ;  /* 0x0000000000067805 */ /* 0x000fe4000001ff00 */
[----:B--2---:R-:W-:-:S05]  /*22c0*/  IMAD.WIDE R2, R49, R46, c[0x0][0x160] ;  /* 0x0000580031027625 */ /* 0x004fca00078e022e */
[----:B------:R1:W2:Y:S01]  /*22d0*/  @!P1 LDG.E.EF.128 R4, [R2.64] ;  /* 0x0000000402049981 */ /* 0x0002a2000c0e1d00 */
[----:B------:R-:W-:Y:S02]  /*22e0*/  IMAD.MOV.U32 R10, RZ, RZ, R22 ;  /* 0x000000ffff0a7224 */ /* 0x000fe400078e0016 */
[----:B------:R-:W-:-:S05]  /*22f0*/  IMAD.MOV.U32 R11, RZ, RZ, R51 ;  /* 0x000000ffff0b7224 */ /* 0x000fca00078e0033 */
[----:B------:R-:W3:Y:S01]  /*2300*/  LDG.E.EL.U16 R50, [R10.64+0x1800] ;  /* 0x001800040a327981 */ /* 0x000ee2000c2e1500 */
[----:B-1----:R-:W-:Y:S02]  /*2310*/  IMAD.MOV.U32 R2, RZ, RZ, R48 ;  /* 0x000000ffff027224 */ /* 0x002fe400078e0030 */
[----:B------:R-:W-:Y:S01]  /*2320*/  IMAD.MOV.U32 R3, RZ, RZ, R53 ;  /* 0x000000ffff037224 */ /* 0x000fe200078e0035 */
[----:B------:R-:W4:Y:S04]  /*2330*/  LDG.E.EL.U16 R22, [R10.64] ;  /* 0x000000040a167981 */ /* 0x000f28000c2e1500 */
[----:B------:R-:W5:Y:S04]  /*2340*/  LDG.E.EL R51, [R2.64+0x3000] ;  /* 0x0030000402337981 */ /* 0x000f68000c2e1900 */
[----:B------:R-:W3:Y:S04]  /*2350*/  LDG.E.EL R48, [R2.64] ;  /* 0x0000000402307981 */ /* 0x000ee8000c2e1900 */
[----:B------:R-:W-:Y:S01]  /*2360*/  BAR.SYNC.DEFER_BLOCKING 0x0 ;  /* 0x0000000000007b1d */ /* 0x000fe20000010000 */
[----:B------:R-:W-:-:S05]  /*2370*/  IADD3 R38, P6, R38, 0x200, RZ ;  /* 0x0000020026267810 */ /* 0x000fca0007fde0ff */
[----:B------:R-:W-:Y:S02]  /*2380*/  IMAD.X R30, RZ, RZ, R30, P6 ;  /* 0x000000ffff1e7224 */ /* 0x000fe400030e061e */
[C---:B--2---:R-:W-:Y:S01]  /*2390*/  IMAD.U32 R52, R4.reuse, 0x10000, RZ ;  /* 0x0001000004347824 */ /* 0x044fe200078e00ff */
[----:B------:R-:W-:Y:S01]  /*23a0*/  PRMT R4, R4, 0x7632, R4 ;  /* 0x0000763204047816 */ /* 0x000fe20000000004 */
[----:B------:R-:W-:Y:S02]  /*23b0*/  IMAD.U32 R54, R6, 0x10000, RZ ;  /* 0x0001000006367824 */ /* 0x000fe400078e00ff */
[----:B------:R-:W-:Y:S01]  /*23c0*/  FADD R53, -R19, R52 ;  /* 0x0000003413357221 */ /* 0x000fe20000000100 */
[C---:B------:R-:W-:Y:S01]  /*23d0*/  IMAD.U32 R52, R5.reuse, 0x10000, RZ ;  /* 0x0001000005347824 */ /* 0x040fe200078e00ff */
[----:B------:R-:W-:Y:S01]  /*23e0*/  PRMT R5, R5, 0x7632, R5 ;  /* 0x0000763205057816 */ /* 0x000fe20000000005 */
[----:B------:R-:W-:Y:S01]  /*23f0*/  IMAD.U32 R4, R4, 0x10000, RZ ;  /* 0x0001000004047824 */ /* 0x000fe200078e00ff */
[----:B0-----:R-:W-:Y:S01]  /*2400*/  FMUL R57, R36, R53 ;  /* 0x0000003524397220 */ /* 0x001fe20000400000 */
[----:B------:R-:W-:Y:S01]  /*2410*/  FADD R55, -R19, R52 ;  /* 0x0000003413377221 */ /* 0x000fe20000000100 */
[----:B------:R-:W-:Y:S01]  /*2420*/  IMAD.U32 R56, R7, 0x10000, RZ ;  /* 0x0001000007387824 */ /* 0x000fe200078e00ff */
[--C-:B------:R-:W-:Y:S01]  /*2430*/  FADD R53, -R19, R4.reuse ;  /* 0x0000000413357221 */ /* 0x100fe20000000100 */
[----:B------:R-:W-:Y:S01]  /*2440*/  PRMT R4, R6, 0x7632, R4 ;  /* 0x0000763206047816 */ /* 0x000fe20000000004 */
[----:B------:R-:W-:Y:S01]  /*2450*/  IMAD.U32 R52, R5, 0x10000, RZ ;  /* 0x0001000005347824 */ /* 0x000fe200078e00ff */
[----:B------:R-:W-:Y:S01]  /*2460*/  PRMT R6, R7, 0x7632, R6 ;  /* 0x0000763207067816 */ /* 0x000fe20000000006 */
[----:B------:R-:W-:Y:S01]  /*2470*/  FMUL R59, R36, R53 ;  /* 0x00000035243b7220 */ /* 0x000fe20000400000 */
[C---:B------:R-:W-:Y:S01]  /*2480*/  FADD R7, -R19.reuse, R54 ;  /* 0x0000003613077221 */ /* 0x040fe20000000100 */
[----:B------:R-:W-:Y:S01]  /*2490*/  IMAD.U32 R4, R4, 0x10000, RZ ;  /* 0x0001000004047824 */ /* 0x000fe200078e00ff */
[C---:B------:R-:W-:Y:S01]  /*24a0*/  FADD R5, -R19.reuse, R52 ;  /* 0x0000003413057221 */ /* 0x040fe20000000100 */
[----:B------:R-:W-:Y:S01]  /*24b0*/  IMAD.U32 R6, R6, 0x10000, RZ ;  /* 0x0001000006067824 */ /* 0x000fe200078e00ff */
[C---:B------:R-:W-:Y:S01]  /*24c0*/  FMUL R58, R36.reuse, R55 ;  /* 0x00000037243a7220 */ /* 0x040fe20000400000 */
[C---:B------:R-:W-:Y:S01]  /*24d0*/  FADD R53, -R19.reuse, R4 ;  /* 0x0000000413357221 */ /* 0x040fe20000000100 */
[----:B------:R0:W-:Y:S01]  /*24e0*/  STS [R20], R57 ;  /* 0x0000003914007388 */ /* 0x0001e20000000800 */
[----:B------:R-:W-:Y:S01]  /*24f0*/  FADD R55, -R19, R56 ;  /* 0x0000003813377221 */ /* 0x000fe20000000100 */
[C---:B------:R-:W-:Y:S01]  /*2500*/  FMUL R61, R36.reuse, R5 ;  /* 0x00000005243d7220 */ /* 0x040fe20000400000 */
[C---:B------:R-:W-:Y:S01]  /*2510*/  FMUL R53, R36.reuse, R53 ;  /* 0x0000003524357220 */ /* 0x040fe20000400000 */
[----:B------:R-:W-:Y:S01]  /*2520*/  STS [R18+0x20], R59 ;  /* 0x0000203b12007388 */ /* 0x000fe20000000800 */
[----:B------:R-:W-:Y:S01]  /*2530*/  FMUL R52, R36, R55 ;  /* 0x0000003724347220 */ /* 0x000fe20000400000 */
[----:B---3--:R-:W-:-:S02]  /*2540*/  IMAD.U32 R50, R50, 0x10000, RZ ;  /* 0x0001000032327824 */ /* 0x008fc400078e00ff */
[----:B------:R-:W-:Y:S01]  /*2550*/  STS [R17+0x40], R58 ;  /* 0x0000403a11007388 */ /* 0x000fe20000000800 */
[----:B0-----:R-:W-:Y:S01]  /*2560*/  FADD R57, -R19, R6 ;  /* 0x0000000613397221 */ /* 0x001fe20000000100 */
[C---:B------:R-:W-:Y:S02]  /*2570*/  FMUL R6, R36.reuse, R7 ;  /* 0x0000000724067220 */ /* 0x040fe40000400000 */
[----:B------:R-:W-:Y:S01]  /*2580*/  STS [R16+0x60], R61 ;  /* 0x0000603d10007388 */ /* 0x000fe20000000800 */
[----:B-----5:R-:W-:Y:S01]  /*2590*/  FADD R51, R51, R50 ;  /* 0x0000003233337221 */ /* 0x020fe20000000000 */
[----:B------:R-:W-:Y:S01]  /*25a0*/  FMUL R57, R36, R57 ;  /* 0x0000003924397220 */ /* 0x000fe20000400000 */
[----:B----4-:R-:W-:Y:S01]  /*25b0*/  IMAD.U32 R7, R22, 0x10000, RZ ;  /* 0x0001000016077824 */ /* 0x010fe200078e00ff */
[----:B------:R0:W-:Y:S01]  /*25c0*/  STS [R15+0x80], R6 ;  /* 0x000080060f007388 */ /* 0x0001e20000000800 */
[----:B------:R-:W-:-:S03]  /*25d0*/  IADD3 R22, P0, R10, 0x400, RZ ;  /* 0x000004000a167810 */ /* 0x000fc60007f1e0ff */
[----:B------:R-:W-:Y:S04]  /*25e0*/  STS [R14+0xa0], R53 ;  /* 0x0000a0350e007388 */ /* 0x000fe80000000800 */
[----:B------:R-:W-:Y:S01]  /*25f0*/  STS [R13+0xc0], R52 ;  /* 0x0000c0340d007388 */ /* 0x000fe20000000800 */
[----:B0-----:R-:W-:Y:S01]  /*2600*/  FADD R6, R48, R7 ;  /* 0x0000000730067221 */ /* 0x001fe20000000000 */
[----:B------:R-:W-:Y:S02]  /*2610*/  FADD R7, R51, 1 ;  /* 0x3f80000033077421 */ /* 0x000fe40000000000 */
[----:B------:R-:W-:Y:S01]  /*2620*/  STS [R12+0xe0], R57 ;  /* 0x0000e0390c007388 */ /* 0x000fe20000000800 */
[----:B------:R-:W-:-:S03]  /*2630*/  IMAD.X R51, RZ, RZ, R11, P0 ;  /* 0x000000ffff337224 */ /* 0x000fc600000e060b */
[----:B------:R-:W-:Y:S01]  /*2640*/  BAR.SYNC.DEFER_BLOCKING 0x0 ;  /* 0x0000000000007b1d */ /* 0x000fe20000010000 */
[----:B------:R-:W-:-:S05]  /*2650*/  FSETP.NAN.AND P0, PT, R37, R37, PT ;  /* 0x000000252500720b */ /* 0x000fca0003f08000 */
[----:B------:R-:W0:Y:S04]  /*2660*/  LDS R54, [R23+0x4] ;  /* 0x0000040017367984 */ /* 0x000e280000000800 */
[----:B------:R-:W1:Y:S04]  /*2670*/  LDS R5, [R23+0x8] ;  /* 0x0000080017057984 */ /* 0x000e680000000800 */
[----:B------:R-:W2:Y:S04]  /*2680*/  LDS R4, [R23+0xc] ;  /* 0x00000c0017047984 */ /* 0x000ea80000000800 */
[----:B------:R-:W3:Y:S04]  /*2690*/  LDS R50, [R23] ;  /* 0x0000000017327984 */ /* 0x000ee80000000800 */
[----:B------:R-:W-:Y:S04]  /*26a0*/  LDS R59, [R23+0x10] ;  /* 0x00001000173b7984 */ /* 0x000fe80000000800 */
[----:B------:R-:W4:Y:S04]  /*26b0*/  LDS R57, [R23+0x14] ;  /* 0x0000140017397984 */ /* 0x000f280000000800 */
[----:B------:R-:W5:Y:S04]  /*26c0*/  LDS R55, [R23+0x18] ;  /* 0x0000180017377984 */ /* 0x000f680000000800 */
[----:B------:R-:W5:Y:S01]  /*26d0*/  LDS R53, [R23+0x1c] ;  /* 0x00001c0017357984 */ /* 0x000f620000000800 */
[C-C-:B0-----:R-:W-:Y:S01]  /*26e0*/  FFMA R52, R7.reuse, R54, R6.reuse ;  /* 0x0000003607347223 */ /* 0x141fe20000000006 */
[----:B-1----:R-:W-:-:S02]  /*26f0*/  FFMA R5, R7, R5, R6 ;  /* 0x0000000507057223 */ /* 0x002fc40000000006 */
[----:B------:R-:W-:Y:S02]  /*2700*/  BAR.SYNC.DEFER_BLOCKING 0x0 ;  /* 0x0000000000007b1d */ /* 0x000fe40000010000 */
[----:B------:R-:W-:Y:S01]  /*2710*/  FSETP.GEU.AND P4, PT, R37, R52, PT ;  /* 0x000000342500720b */ /* 0x000fe20003f8e000 */
[--C-:B--2---:R-:W-:Y:S01]  /*2720*/  FFMA R61, R7, R4, R6.reuse ;  /* 0x00000004073d7223 */ /* 0x104fe20000000006 */
[----:B------:R-:W-:Y:S02]  /*2730*/  FSETP.GEU.AND P5, PT, R35, R5, PT ;  /* 0x000000052300720b */ /* 0x000fe40003fae000 */
[----:B------:R-:W-:Y:S01]  /*2740*/  FSEL R10, R37, R52, !P4 ;  /* 0x00000034250a7208 */ /* 0x000fe20006000000 */
[----:B---3--:R-:W-:Y:S01]  /*2750*/  FFMA R48, R7, R50, R6 ;  /* 0x0000003207307223 */ /* 0x008fe20000000006 */
[----:B------:R-:W-:Y:S02]  /*2760*/  FSETP.GT.AND P4, PT, R43, R52, PT ;  /* 0x000000342b00720b */ /* 0x000fe40003f84000 */
[----:B------:R-:W-:-:S02]  /*2770*/  @!P3 FSEL R37, R37, R10, P0 ;  /* 0x0000000a2525b208 */ /* 0x000fc40000000000 */
[C---:B------:R-:W-:Y:S02]  /*2780*/  FSEL R10, R43.reuse, R52, P4 ;  /* 0x000000342b0a7208 */ /* 0x040fe40002000000 */
[----:B------:R-:W-:Y:S02]  /*2790*/  FSETP.NAN.AND P4, PT, R43, R43, PT ;  /* 0x0000002b2b00720b */ /* 0x000fe40003f88000 */
[----:B------:R-:W-:Y:S02]  /*27a0*/  FSETP.NAN.AND P0, PT, R35, R35, PT ;  /* 0x000000232300720b */ /* 0x000fe40003f08000 */
[----:B------:R-:W-:Y:S01]  /*27b0*/  @!P3 FSEL R43, R43, R10, P4 ;  /* 0x0000000a2b2bb208 */ /* 0x000fe20002000000 */
[C-C-:B----4-:R-:W-:Y:S01]  /*27c0*/  FFMA R10, R7.reuse, R57, R6.reuse ;  /* 0x00000039070a7223 */ /* 0x150fe20000000006 */
[C---:B------:R-:W-:Y:S01]  /*27d0*/  FSETP.GT.AND P4, PT, R24.reuse, R5, PT ;  /* 0x000000051800720b */ /* 0x040fe20003f84000 */
[--C-:B-----5:R-:W-:Y:S01]  /*27e0*/  FFMA R55, R7, R55, R6.reuse ;  /* 0x0000003707377223 */ /* 0x120fe20000000006 */
[----:B------:R-:W-:Y:S01]  /*27f0*/  FSEL R4, R35, R5, !P5 ;  /* 0x0000000523047208 */ /* 0x000fe20006800000 */
[----:B------:R-:W-:Y:S01]  /*2800*/  FFMA R50, R7, R53, R6 ;  /* 0x0000003507327223 */ /* 0x000fe20000000006 */
[----:B------:R-:W-:-:S02]  /*2810*/  FSEL R11, R24, R5, P4 ;  /* 0x00000005180b7208 */ /* 0x000fc40002000000 */
[----:B------:R-:W-:Y:S02]  /*2820*/  FSETP.NAN.AND P4, PT, R24, R24, PT ;  /* 0x000000181800720b */ /* 0x000fe40003f88000 */
[----:B------:R-:W-:Y:S02]  /*2830*/  FSETP.GEU.AND P5, PT, R34, R61, PT ;  /* 0x0000003d2200720b */ /* 0x000fe40003fae000 */
[----:B------:R-:W-:Y:S02]  /*2840*/  @!P3 FSEL R35, R35, R4, P0 ;  /* 0x000000042323b208 */ /* 0x000fe40000000000 */
[----:B------:R-:W-:Y:S01]  /*2850*/  @!P3 FSEL R24, R24, R11, P4 ;  /* 0x0000000b1818b208 */ /* 0x000fe20002000000 */
[----:B------:R-:W-:Y:S01]  /*2860*/  FFMA R11, R7, R59, R6 ;  /* 0x0000003b070b7223 */ /* 0x000fe20000000006 */
[C---:B------:R-:W-:Y:S02]  /*2870*/  FSETP.NAN.AND P0, PT, R34.reuse, R34, PT ;  /* 0x000000222200720b */ /* 0x040fe40003f08000 */
[----:B------:R-:W-:-:S02]  /*2880*/  FSEL R4, R34, R61, !P5 ;  /* 0x0000003d22047208 */ /* 0x000fc40006800000 */
[----:B------:R-:W-:Y:S02]  /*2890*/  F2FP.BF16.PACK_AB R5, R61, R5 ;  /* 0x000000053d05723e */ /* 0x000fe400000010ff */
[----:B------:R-:W-:Y:S02]  /*28a0*/  @!P3 FSEL R34, R34, R4, P0 ;  /* 0x000000042222b208 */ /* 0x000fe40000000000 */
[C---:B------:R-:W-:Y:S02]  /*28b0*/  PRMT R7, R5.reuse, 0x7610, R7 ;  /* 0x0000761005077816 */ /* 0x040fe40000000007 */
[----:B------:R-:W-:Y:S02]  /*28c0*/  PRMT R53, R5, 0x7632, R53 ;  /* 0x0000763205357816 */ /* 0x000fe40000000035 */
[----:B------:R-:W-:Y:S01]  /*28d0*/  F2FP.BF16.PACK_AB R52, R52, R48 ;  /* 0x000000303434723e */ /* 0x000fe200000010ff */
[----:B------:R-:W-:Y:S01]  /*28e0*/  STS.U16 [R47+0x820], R7 ;  /* 0x000820072f007388 */ /* 0x000fe20000000400 */
[----:B------:R-:W-:-:S02]  /*28f0*/  F2FP.BF16.PACK_AB R4, R10, R11 ;  /* 0x0000000b0a04723e */ /* 0x000fc400000010ff */
[----:B------:R-:W-:Y:S01]  /*2900*/  F2FP.BF16.PACK_AB R5, R50, R55 ;  /* 0x000000373205723e */ /* 0x000fe200000010ff */
[----:B------:R0:W-:Y:S01]  /*2910*/  STS.U16 [R47], R52 ;  /* 0x000000342f007388 */ /* 0x0001e20000000400 */
[----:B------:R-:W-:Y:S02]  /*2920*/  PRMT R6, R52, 0x7632, R6 ;  /* 0x0000763234067816 */ /* 0x000fe40000000006 */
[----:B------:R-:W-:Y:S01]  /*2930*/  PRMT R54, R4, 0x7632, R54 ;  /* 0x0000763204367816 */ /* 0x000fe20000000036 */
[----:B------:R1:W-:Y:S01]  /*2940*/  STS.U16 [R47+0xc30], R53 ;  /* 0x000c30352f007388 */ /* 0x0003e20000000400 */
[C---:B------:R-:W-:Y:S02]  /*2950*/  PRMT R56, R5.reuse, 0x7610, R56 ;  /* 0x0000761005387816 */ /* 0x040fe40000000038 */
[----:B------:R-:W-:Y:S01]  /*2960*/  PRMT R57, R5, 0x7632, R57 ;  /* 0x0000763205397816 */ /* 0x000fe20000000039 */
[----:B------:R-:W-:Y:S01]  /*2970*/  STS.U16 [R47+0x410], R6 ;  /* 0x000410062f007388 */ /* 0x000fe20000000400 */
[----:B------:R-:W-:-:S02]  /*2980*/  FSETP.GT.AND P4, PT, R40, R61, PT ;  /* 0x0000003d2800720b */ /* 0x000fc40003f84000 */
[C---:B------:R-:W-:Y:S01]  /*2990*/  FSETP.GEU.AND P5, PT, R33.reuse, R11, PT ;  /* 0x0000000b2100720b */ /* 0x040fe20003fae000 */
[----:B------:R-:W-:Y:S01]  /*29a0*/  STS.U16 [R47+0x1040], R4 ;  /* 0x001040042f007388 */ /* 0x000fe20000000400 */
[C---:B------:R-:W-:Y:S02]  /*29b0*/  FSEL R61, R40.reuse, R61, P4 ;  /* 0x0000003d283d7208 */ /* 0x040fe40002000000 */
[C---:B------:R-:W-:Y:S01]  /*29c0*/  FSETP.NAN.AND P4, PT, R40.reuse, R40, PT ;  /* 0x000000282800720b */ /* 0x040fe20003f88000 */
[----:B------:R-:W-:Y:S01]  /*29d0*/  STS.U16 [R47+0x1450], R54 ;  /* 0x001450362f007388 */ /* 0x000fe20000000400 */
[C---:B------:R-:W-:Y:S02]  /*29e0*/  FSETP.NAN.AND P0, PT, R33.reuse, R33, PT ;  /* 0x000000212100720b */ /* 0x040fe40003f08000 */
[----:B0-----:R-:W-:Y:S01]  /*29f0*/  FSEL R52, R33, R11, !P5 ;  /* 0x0000000b21347208 */ /* 0x001fe20006800000 */
[----:B------:R-:W-:Y:S01]  /*2a00*/  STS.U16 [R47+0x1860], R56 ;  /* 0x001860382f007388 */ /* 0x000fe20000000400 */
[----:B------:R-:W-:-:S02]  /*2a10*/  @!P3 FSEL R40, R40, R61, P4 ;  /* 0x0000003d2828b208 */ /* 0x000fc40002000000 */
[----:B------:R-:W-:Y:S01]  /*2a20*/  FSETP.GT.AND P4, PT, R44, R11, PT ;  /* 0x0000000b2c00720b */ /* 0x000fe20003f84000 */
[----:B------:R-:W-:Y:S01]  /*2a30*/  STS.U16 [R47+0x1c70], R57 ;  /* 0x001c70392f007388 */ /* 0x000fe20000000400 */
[----:B------:R-:W-:-:S03]  /*2a40*/  @!P3 FSEL R33, R33, R52, P0 ;  /* 0x000000342121b208 */ /* 0x000fc60000000000 */
[----:B------:R-:W-:Y:S01]  /*2a50*/  BAR.SYNC.DEFER_BLOCKING 0x0 ;  /* 0x0000000000007b1d */ /* 0x000fe20000010000 */
[-C--:B------:R-:W-:Y:S02]  /*2a60*/  FSETP.GEU.AND P5, PT, R45, R10.reuse, PT ;  /* 0x0000000a2d00720b */ /* 0x080fe40003fae000 */
[----:B------:R-:W-:Y:S02]  /*2a70*/  FSETP.GT.AND P0, PT, R39, R10, PT ;  /* 0x0000000a2700720b */ /* 0x000fe40003f04000 */
[C---:B------:R-:W-:Y:S02]  /*2a80*/  FSEL R11, R44.reuse, R11, P4 ;  /* 0x0000000b2c0b7208 */ /* 0x040fe40002000000 */
[----:B------:R-:W-:Y:S02]  /*2a90*/  FSETP.NAN.AND P4, PT, R44, R44, PT ;  /* 0x0000002c2c00720b */ /* 0x000fe40003f88000 */
[-C--:B------:R-:W-:Y:S02]  /*2aa0*/  FSEL R52, R45, R10.reuse, !P5 ;  /* 0x0000000a2d347208 */ /* 0x080fe40006800000 */
[----:B------:R-:W-:-:S02]  /*2ab0*/  FSEL R10, R39, R10, P0 ;  /* 0x0000000a270a7208 */ /* 0x000fc40000000000 */
[----:B------:R-:W-:Y:S02]  /*2ac0*/  FSETP.NAN.AND P0, PT, R39, R39, PT ;  /* 0x000000272700720b */ /* 0x000fe40003f08000 */
[----:B------:R-:W-:Y:S02]  /*2ad0*/  @!P3 FSEL R44, R44, R11, P4 ;  /* 0x0000000b2c2cb208 */ /* 0x000fe40002000000 */
[----:B------:R-:W-:Y:S02]  /*2ae0*/  FSETP.GEU.AND P4, PT, R31, R55, PT ;  /* 0x000000371f00720b */ /* 0x000fe40003f8e000 */
[----:B------:R-:W-:Y:S02]  /*2af0*/  FSETP.NAN.AND P5, PT, R45, R45, PT ;  /* 0x0000002d2d00720b */ /* 0x000fe40003fa8000 */
[----:B------:R-:W-:Y:S02]  /*2b00*/  @!P3 FSEL R39, R39, R10, P0 ;  /* 0x0000000a2727b208 */ /* 0x000fe40000000000 */
[C---:B------:R-:W-:Y:S01]  /*2b10*/  FSETP.NAN.AND P0, PT, R31.reuse, R31, PT ;  /* 0x0000001f1f00720b */ /* 0x040fe20003f08000 */
[----:B------:R-:W0:Y:S01]  /*2b20*/  LDS.128 R4, [R21] ;  /* 0x0000000015047984 */ /* 0x000e220000000c00 */
[----:B------:R-:W-:-:S02]  /*2b30*/  FSEL R10, R31, R55, !P4 ;  /* 0x000000371f0a7208 */ /* 0x000fc40006000000 */
[----:B------:R-:W-:Y:S02]  /*2b40*/  @!P3 FSEL R45, R45, R52, P5 ;  /* 0x000000342d2db208 */ /* 0x000fe40002800000 */
[----:B------:R-:W-:Y:S01]  /*2b50*/  @!P3 FSEL R31, R31, R10, P0 ;  /* 0x0000000a1f1fb208 */ /* 0x000fe20000000000 */
[----:B------:R-:W-:Y:S01]  /*2b60*/  IMAD.WIDE R10, R49, R46, c[0x0][0x178] ;  /* 0x00005e00310a7625 */ /* 0x000fe200078e022e */
[CC--:B------:R-:W-:Y:S02]  /*2b70*/  FSETP.GT.AND P5, PT, R28.reuse, R50.reuse, PT ;  /* 0x000000321c00720b */ /* 0x0c0fe40003fa4000 */
[-C--:B------:R-:W-:Y:S02]  /*2b80*/  FSETP.GEU.AND P0, PT, R29, R50.reuse, PT ;  /* 0x000000321d00720b */ /* 0x080fe40003f0e000 */
[----:B-1----:R-:W-:Y:S02]  /*2b90*/  FSEL R53, R28, R50, P5 ;  /* 0x000000321c357208 */ /* 0x002fe40002800000 */
[----:B------:R-:W-:-:S02]  /*2ba0*/  FSETP.GT.AND P4, PT, R32, R55, PT ;  /* 0x000000372000720b */ /* 0x000fc40003f84000 */
[C---:B------:R-:W-:Y:S02]  /*2bb0*/  FSEL R50, R29.reuse, R50, !P0 ;  /* 0x000000321d327208 */ /* 0x040fe40004000000 */
[----:B------:R-:W-:Y:S02]  /*2bc0*/  FSETP.NAN.AND P0, PT, R28, R28, PT ;  /* 0x0000001c1c00720b */ /* 0x000fe40003f08000 */
[----:B------:R-:W-:Y:S02]  /*2bd0*/  FSEL R55, R32, R55, P4 ;  /* 0x0000003720377208 */ /* 0x000fe40002000000 */
[----:B------:R-:W-:Y:S02]  /*2be0*/  FSETP.NAN.AND P4, PT, R29, R29, PT ;  /* 0x0000001d1d00720b */ /* 0x000fe40003f88000 */
[----:B------:R-:W-:Y:S02]  /*2bf0*/  @!P3 FSEL R28, R28, R53, P0 ;  /* 0x000000351c1cb208 */ /* 0x000fe40000000000 */
[----:B------:R-:W-:-:S02]  /*2c00*/  FSETP.GEU.AND P0, PT, R41, R48, PT ;  /* 0x000000302900720b */ /* 0x000fc40003f0e000 */
[----:B------:R-:W-:Y:S02]  /*2c10*/  @!P3 FSEL R29, R29, R50, P4 ;  /* 0x000000321d1db208 */ /* 0x000fe40002000000 */
[-C--:B------:R-:W-:Y:S02]  /*2c20*/  FSEL R50, R41, R48.reuse, !P0 ;  /* 0x0000003029327208 */ /* 0x080fe40004000000 */
[----:B------:R-:W-:Y:S02]  /*2c30*/  ISETP.GE.U32.AND P0, PT, R38, 0xa00, PT ;  /* 0x00000a002600780c */ /* 0x000fe40003f06070 */
[----:B------:R-:W-:Y:S02]  /*2c40*/  FSETP.GT.AND P4, PT, R42, R48, PT ;  /* 0x000000302a00720b */ /* 0x000fe40003f84000 */
[----:B------:R-:W-:Y:S02]  /*2c50*/  ISETP.GE.U32.AND.EX P0, PT, R30, RZ, PT, P0 ;  /* 0x000000ff1e00720c */ /* 0x000fe40003f06100 */
[----:B------:R-:W-:-:S02]  /*2c60*/  FSETP.NAN.AND P5, PT, R32, R32, PT ;  /* 0x000000202000720b */ /* 0x000fc40003fa8000 */
[----:B------:R-:W-:Y:S01]  /*2c70*/  FSEL R49, R42, R48, P4 ;  /* 0x000000302a317208 */ /* 0x000fe20002000000 */
[----:B0-----:R0:W-:Y:S01]  /*2c80*/  @!P1 STG.E.128 [R10.64], R4 ;  /* 0x000000040a009986 */ /* 0x0011e2000c101d04 */
[----:B------:R-:W-:Y:S02]  /*2c90*/  @!P3 FSEL R32, R32, R55, P5 ;  /* 0x000000372020b208 */ /* 0x000fe40002800000 */
[----:B------:R-:W-:Y:S02]  /*2ca0*/  IADD3 R48, P6, R2, 0x800, RZ ;  /* 0x0000080002307810 */ /* 0x000fe40007fde0ff */
[C---:B------:R-:W-:Y:S02]  /*2cb0*/  FSETP.NAN.AND P5, PT, R41.reuse, R41, PT ;  /* 0x000000292900720b */ /* 0x040fe40003fa8000 */
[----:B------:R-:W-:Y:S01]  /*2cc0*/  FSETP.NAN.AND P4, PT, R42, R42, PT ;  /* 0x0000002a2a00720b */ /* 0x000fe20003f88000 */
[----:B------:R-:W-:Y:S01]  /*2cd0*/  IMAD.X R53, RZ, RZ, R3, P6 ;  /* 0x000000ffff357224 */ /* 0x000fe200030e0603 */
[----:B------:R-:W-:-:S02]  /*2ce0*/  @!P3 FSEL R41, R41, R50, P5 ;  /* 0x000000322929b208 */ /* 0x000fc40002800000 */
[----:B------:R-:W-:Y:S01]  /*2cf0*/  @!P3 FSEL R42, R42, R49, P4 ;  /* 0x000000312a2ab208 */ /* 0x000fe20002000000 */
[----:B------:R-:W-:Y:S05]  /*2d00*/  @!P0 BRA `(.L_x_1) ;  /* 0xfffff57000008947 */ /* 0x000fea000383ffff */
[----:B------:R-:W1:Y:S01]  /*2d10*/  SHFL.BFLY PT, R2, R41, 0x10, 0x1f ;  /* 0x0e001f0029027f89 */ /* 0x000e6200000e0000 */
[----:B------:R-:W-:Y:S02]  /*2d20*/  FSETP.NAN.AND P0, PT, R41, R41, PT ;  /* 0x000000292900720b */ /* 0x000fe40003f08000 */
[----:B------:R-:W-:Y:S01]  /*2d30*/  FSETP.NAN.AND P4, PT, R37, R37, PT ;  /* 0x000000252500720b */ /* 0x000fe20003f88000 */
[----:B0-----:R-:W0:Y:S04]  /*2d40*/  SHFL.BFLY PT, R6, R37, 0x10, 0x1f ;  /* 0x0e001f0025067f89 */ /* 0x001e2800000e0000 */
[----:B------:R-:W2:Y:S04]  /*2d50*/  SHFL.BFLY PT, R10, R35, 0x10, 0x1f ;  /* 0x0e001f00230a7f89 */ /* 0x000ea800000e0000 */
[----:B------:R-:W3:Y:S04]  /*2d60*/  SHFL.BFLY PT, R7, R34, 0x10, 0x1f ;  /* 0x0e001f0022077f89 */ /* 0x000ee800000e0000 */
[----:B------:R-:W4:Y:S04]  /*2d70*/  SHFL.BFLY PT, R12, R33, 0x10, 0x1f ;  /* 0x0e001f00210c7f89 */ /* 0x000f2800000e0000 */
[----:B------:R-:W5:Y:S01]  /*2d80*/  SHFL.BFLY PT, R14, R45, 0x10, 0x1f ;  /* 0x0e001f002d0e7f89 */ /* 0x000f6200000e0000 */
[----:B-1----:R-:W-:-:S03]  /*2d90*/  FSETP.GEU.AND P3, PT, R41, R2, PT ;  /* 0x000000022900720b */ /* 0x002fc60003f6e000 */
[----:B------:R-:W1:Y:S01]  /*2da0*/  SHFL.BFLY PT, R16, R31, 0x10, 0x1f ;  /* 0x0e001f001f107f89 */ /* 0x000e6200000e0000 */
[----:B------:R-:W-:-:S03]  /*2db0*/  FSEL R2, R41, R2, !P3 ;  /* 0x0000000229027208 */ /* 0x000fc60005800000 */
[----:B------:R-:W1:Y:S04]  /*2dc0*/  SHFL.BFLY PT, R18, R29, 0x10, 0x1f ;  /* 0x0e001f001d127f89 */ /* 0x000e6800000e0000 */
[----:B------:R-:W-:Y:S01]  /*2dd0*/  BAR.SYNC.DEFER_BLOCKING 0x0 ;  /* 0x0000000000007b1d */ /* 0x000fe20000010000 */
[----:B------:R-:W-:Y:S02]  /*2de0*/  FSEL R2, R41, R2, P0 ;  /* 0x0000000229027208 */ /* 0x000fe40000000000 */
[----:B0-----:R-:W-:Y:S02]  /*2df0*/  FSETP.GEU.AND P6, PT, R37, R6, PT ;  /* 0x000000062500720b */ /* 0x001fe40003fce000 */
[C---:B--2---:R-:W-:Y:S01]  /*2e00*/  FSETP.GEU.AND P5, PT, R35.reuse, R10, PT ;  /* 0x0000000a2300720b */ /* 0x044fe20003fae000 */
[----:B------:R-:W0:Y:S01]  /*2e10*/  SHFL.BFLY PT, R5, R2, 0x8, 0x1f ;  /* 0x0d001f0002057f89 */ /* 0x000e2200000e0000 */
[----:B------:R-:W-:-:S02]  /*2e20*/  FSETP.NAN.AND P3, PT, R35, R35, PT ;  /* 0x000000232300720b */ /* 0x000fc40003f68000 */
[----:B------:R-:W-:Y:S01]  /*2e30*/  FSEL R6, R37, R6, !P6 ;  /* 0x0000000625067208 */ /* 0x000fe20007000000 */
[----:B------:R-:W-:Y:S01]  /*2e40*/  SHFL.BFLY PT, R15, R44, 0x10, 0x1f ;  /* 0x0e001f002c0f7f89 */ /* 0x000fe200000e0000 */
[----:B------:R-:W-:Y:S02]  /*2e50*/  FSEL R10, R35, R10, !P5 ;  /* 0x0000000a230a7208 */ /* 0x000fe40006800000 */
[----:B------:R-:W-:Y:S01]  /*2e60*/  FSEL R37, R37, R6, P4 ;  /* 0x0000000625257208 */ /* 0x000fe20002000000 */
[----:B------:R-:W-:Y:S01]  /*2e70*/  SHFL.BFLY PT, R17, R32, 0x10, 0x1f ;  /* 0x0e001f0020117f89 */ /* 0x000fe200000e0000 */
[----:B------:R-:W-:Y:S02]  /*2e80*/  FSEL R35, R35, R10, P3 ;  /* 0x0000000a23237208 */ /* 0x000fe40001800000 */
[----:B---3--:R-:W-:Y:S01]  /*2e90*/  FSETP.GEU.AND P6, PT, R34, R7, PT ;  /* 0x000000072200720b */ /* 0x008fe20003fce000 */
[----:B------:R-:W2:Y:S01]  /*2ea0*/  SHFL.BFLY PT, R6, R37, 0x8, 0x1f ;  /* 0x0d001f0025067f89 */ /* 0x000ea200000e0000 */
[----:B----4-:R-:W-:-:S02]  /*2eb0*/  FSETP.GEU.AND P4, PT, R33, R12, PT ;  /* 0x0000000c2100720b */ /* 0x010fc40003f8e000 */
[C---:B------:R-:W-:Y:S01]  /*2ec0*/  FSETP.NAN.AND P0, PT, R34.reuse, R34, PT ;  /* 0x000000222200720b */ /* 0x040fe20003f08000 */
[----:B------:R-:W3:Y:S01]  /*2ed0*/  SHFL.BFLY PT, R10, R35, 0x8, 0x1f ;  /* 0x0d001f00230a7f89 */ /* 0x000ee200000e0000 */
[C---:B------:R-:W-:Y:S02]  /*2ee0*/  FSEL R7, R34.reuse, R7, !P6 ;  /* 0x0000000722077208 */ /* 0x040fe40007000000 */
[C---:B------:R-:W-:Y:S01]  /*2ef0*/  FSETP.NAN.AND P3, PT, R33.reuse, R33, PT ;  /* 0x000000212100720b */ /* 0x040fe20003f68000 */
[----:B------:R-:W-:Y:S01]  /*2f00*/  SHFL.BFLY PT, R19, R28, 0x10, 0x1f ;  /* 0x0e001f001c137f89 */ /* 0x000fe200000e0000 */
[----:B------:R-:W-:Y:S02]  /*2f10*/  FSEL R12, R33, R12, !P4 ;  /* 0x0000000c210c7208 */ /* 0x000fe40006000000 */
[----:B-----5:R-:W-:Y:S02]  /*2f20*/  FSETP.GEU.AND P5, PT, R45, R14, PT ;  /* 0x0000000e2d00720b */ /* 0x020fe40003fae000 */
[----:B------:R-:W-:-:S02]  /*2f30*/  FSEL R34, R34, R7, P0 ;  /* 0x0000000722227208 */ /* 0x000fc40000000000 */
[----:B------:R-:W-:Y:S02]  /*2f40*/  FSEL R33, R33, R12, P3 ;  /* 0x0000000c21217208 */ /* 0x000fe40001800000 */
[C---:B------:R-:W-:Y:S01]  /*2f50*/  FSETP.NAN.AND P0, PT, R45.reuse, R45, PT ;  /* 0x0000002d2d00720b */ /* 0x040fe20003f08000 */
[----:B------:R-:W4:Y:S01]  /*2f60*/  SHFL.BFLY PT, R7, R34, 0x8, 0x1f ;  /* 0x0d001f0022077f89 */ /* 0x000f2200000e0000 */
[----:B------:R-:W-:Y:S02]  /*2f70*/  FSEL R14, R45, R14, !P5 ;  /* 0x0000000e2d0e7208 */ /* 0x000fe40006800000 */
[----:B-1----:R-:W-:Y:S01]  /*2f80*/  FSETP.GEU.AND P5, PT, R31, R16, PT ;  /* 0x000000101f00720b */ /* 0x002fe20003fae000 */
[----:B------:R-:W-:Y:S01]  /*2f90*/  SHFL.BFLY PT, R12, R33, 0x8, 0x1f ;  /* 0x0d001f00210c7f89 */ /* 0x000fe200000e0000 */
[----:B------:R-:W-:Y:S02]  /*2fa0*/  FSEL R45, R45, R14, P0 ;  /* 0x0000000e2d2d7208 */ /* 0x000fe40000000000 */
[----:B------:R-:W-:-:S02]  /*2fb0*/  FSETP.GEU.AND P6, PT, R29, R18, PT ;  /* 0x000000121d00720b */ /* 0x000fc40003fce000 */
[----:B0-----:R-:W-:Y:S01]  /*2fc0*/  FSETP.GEU.AND P0, PT, R2, R5, PT ;  /* 0x000000050200720b */ /* 0x001fe20003f0e000 */
[----:B------:R-:W0:Y:S01]  /*2fd0*/  SHFL.BFLY PT, R14, R45, 0x8, 0x1f ;  /* 0x0d001f002d0e7f89 */ /* 0x000e2200000e0000 */
[----:B------:R-:W-:Y:S02]  /*2fe0*/  FSETP.NAN.AND P4, PT, R31, R31, PT ;  /* 0x0000001f1f00720b */ /* 0x000fe40003f88000 */
[----:B------:R-:W-:Y:S02]  /*2ff0*/  FSETP.NAN.AND P3, PT, R29, R29, PT ;  /* 0x0000001d1d00720b */ /* 0x000fe40003f68000 */
[----:B------:R-:W-:Y:S02]  /*3000*/  FSEL R16, R31, R16, !P5 ;  /* 0x000000101f107208 */ /* 0x000fe40006800000 */
[----:B------:R-:W-:Y:S02]  /*3010*/  FSEL R18, R29, R18, !P6 ;  /* 0x000000121d127208 */ /* 0x000fe40007000000 */
[----:B------:R-:W-:-:S02]  /*3020*/  FSEL R31, R31, R16, P4 ;  /* 0x000000101f1f7208 */ /* 0x000fc40002000000 */
[----:B------:R-:W-:Y:S02]  /*3030*/  FSEL R29, R29, R18, P3 ;  /* 0x000000121d1d7208 */ /* 0x000fe40001800000 */
[----:B--2---:R-:W-:Y:S01]  /*3040*/  FSETP.GEU.AND P3, PT, R37, R6, PT ;  /* 0x000000062500720b */ /* 0x004fe20003f6e000 */
[----:B------:R-:W1:Y:S01]  /*3050*/  SHFL.BFLY PT, R16, R31, 0x8, 0x1f ;  /* 0x0d001f001f107f89 */ /* 0x000e6200000e0000 */
[C---:B------:R-:W-:Y:S02]  /*3060*/  FSETP.NAN.AND P5, PT, R2.reuse, R2, PT ;  /* 0x000000020200720b */ /* 0x040fe40003fa8000 */
[----:B---3--:R-:W-:Y:S01]  /*3070*/  FSETP.GEU.AND P4, PT, R35, R10, PT ;  /* 0x0000000a2300720b */ /* 0x008fe20003f8e000 */
[----:B------:R-:W2:Y:S01]  /*3080*/  SHFL.BFLY PT, R18, R29, 0x8, 0x1f ;  /* 0x0d001f001d127f89 */ /* 0x000ea200000e0000 */
[----:B------:R-:W-:Y:S02]  /*3090*/  @P0 FSEL R2, R2, R5, P5 ;  /* 0x0000000502020208 */ /* 0x000fe40002800000 */
[----:B------:R-:W-:-:S02]  /*30a0*/  FSETP.NAN.AND P0, PT, R37, R37, PT ;  /* 0x000000252500720b */ /* 0x000fc40003f08000 */
[----:B------:R-:W-:Y:S01]  /*30b0*/  FSETP.NAN.AND P6, PT, R35, R35, PT ;  /* 0x000000232300720b */ /* 0x000fe20003fc8000 */
[----:B------:R-:W3:Y:S01]  /*30c0*/  SHFL.BFLY PT, R5, R2, 0x4, 0x1f ;  /* 0x0c801f0002057f89 */ /* 0x000ee200000e0000 */
[----:B----4-:R-:W-:Y:S02]  /*30d0*/  FSETP.GEU.AND P5, PT, R34, R7, PT ;  /* 0x000000072200720b */ /* 0x010fe40003fae000 */
[----:B------:R-:W-:Y:S02]  /*30e0*/  @P3 FSEL R37, R37, R6, P0 ;  /* 0x0000000625253208 */ /* 0x000fe40000000000 */
[----:B0-----:R-:W-:Y:S02]  /*30f0*/  FSETP.GEU.AND P0, PT, R45, R14, PT ;  /* 0x0000000e2d00720b */ /* 0x001fe40003f0e000 */
[----:B------:R-:W-:Y:S01]  /*3100*/  @P4 FSEL R35, R35, R10, P6 ;  /* 0x0000000a23234208 */ /* 0x000fe20003000000 */
[----:B------:R-:W0:Y:S01]  /*3110*/  SHFL.BFLY PT, R6, R37, 0x4, 0x1f ;  /* 0x0c801f0025067f89 */ /* 0x000e2200000e0000 */
[----:B------:R-:W-:-:S02]  /*3120*/  FSETP.GEU.AND P4, PT, R33, R12, PT ;  /* 0x0000000c2100720b */ /* 0x000fc40003f8e000 */
[C---:B------:R-:W-:Y:S01]  /*3130*/  FSETP.NAN.AND P3, PT, R34.reuse, R34, PT ;  /* 0x000000222200720b */ /* 0x040fe20003f68000 */
[----:B------:R-:W4:Y:S01]  /*3140*/  SHFL.BFLY PT, R10, R35, 0x4, 0x1f ;  /* 0x0c801f00230a7f89 */ /* 0x000f2200000e0000 */
[----:B------:R-:W-:Y:S02]  /*3150*/  FSETP.NAN.AND P6, PT, R33, R33, PT ;  /* 0x000000212100720b */ /* 0x000fe40003fc8000 */
[----:B------:R-:W-:Y:S02]  /*3160*/  @P5 FSEL R34, R34, R7, P3 ;  /* 0x0000000722225208 */ /* 0x000fe40001800000 */
[----:B------:R-:W-:Y:S02]  /*3170*/  FSETP.NAN.AND P5, PT, R45, R45, PT ;  /* 0x0000002d2d00720b */ /* 0x000fe40003fa8000 */
[----:B-1----:R-:W-:Y:S01]  /*3180*/  FSETP.GEU.AND P3, PT, R31, R16, PT ;  /* 0x000000101f00720b */ /* 0x002fe20003f6e000 */
[----:B------:R-:W1:Y:S01]  /*3190*/  SHFL.BFLY PT, R7, R34, 0x4, 0x1f ;  /* 0x0c801f0022077f89 */ /* 0x000e6200000e0000 */
[----:B------:R-:W-:-:S02]  /*31a0*/  @P0 FSEL R45, R45, R14, P5 ;  /* 0x0000000e2d2d0208 */ /* 0x000fc40002800000 */
[----:B------:R-:W-:Y:S02]  /*31b0*/  @P4 FSEL R33, R33, R12, P6 ;  /* 0x0000000c21214208 */ /* 0x000fe40003000000 */
[----:B--2---:R-:W-:Y:S01]  /*31c0*/  FSETP.GEU.AND P4, PT, R29, R18, PT ;  /* 0x000000121d00720b */ /* 0x004fe20003f8e000 */
[----:B------:R-:W-:Y:S01]  /*31d0*/  SHFL.BFLY PT, R14, R45, 0x4, 0x1f ;  /* 0x0c801f002d0e7f89 */ /* 0x000fe200000e0000 */
[----:B---3--:R-:W-:Y:S02]  /*31e0*/  FSETP.GEU.AND P0, PT, R2, R5, PT ;  /* 0x000000050200720b */ /* 0x008fe40003f0e000 */
[----:B------:R-:W-:Y:S01]  /*31f0*/  FSETP.NAN.AND P6, PT, R31, R31, PT ;  /* 0x0000001f1f00720b */ /* 0x000fe20003fc8000 */
[----:B------:R-:W2:Y:S01]  /*3200*/  SHFL.BFLY PT, R12, R33, 0x4, 0x1f ;  /* 0x0c801f00210c7f89 */ /* 0x000ea200000e0000 */
[----:B------:R-:W-:Y:S02]  /*3210*/  FSETP.NAN.AND P5, PT, R29, R29, PT ;  /* 0x0000001d1d00720b */ /* 0x000fe40003fa8000 */
[----:B------:R-:W-:-:S02]  /*3220*/  @P3 FSEL R31, R31, R16, P6 ;  /* 0x000000101f1f3208 */ /* 0x000fc40003000000 */
[----:B0-----:R-:W-:Y:S02]  /*3230*/  FSETP.GEU.AND P3, PT, R37, R6, PT ;  /* 0x000000062500720b */ /* 0x001fe40003f6e000 */
[----:B------:R-:W-:Y:S01]  /*3240*/  FSETP.NAN.AND P6, PT, R35, R35, PT ;  /* 0x000000232300720b */ /* 0x000fe20003fc8000 */
[----:B------:R-:W0:Y:S01]  /*3250*/  SHFL.BFLY PT, R16, R31, 0x4, 0x1f ;  /* 0x0c801f001f107f89 */ /* 0x000e2200000e0000 */
[----:B------:R-:W-:Y:S02]  /*3260*/  @P4 FSEL R29, R29, R18, P5 ;  /* 0x000000121d1d4208 */ /* 0x000fe40002800000 */
[C---:B------:R-:W-:Y:S02]  /*3270*/  FSETP.NAN.AND P5, PT, R2.reuse, R2, PT ;  /* 0x000000020200720b */ /* 0x040fe40003fa8000 */
[----:B----4-:R-:W-:Y:S01]  /*3280*/  FSETP.GEU.AND P4, PT, R35, R10, PT ;  /* 0x0000000a2300720b */ /* 0x010fe20003f8e000 */
[----:B------:R-:W-:Y:S01]  /*3290*/  SHFL.BFLY PT, R18, R29, 0x4, 0x1f ;  /* 0x0c801f001d127f89 */ /* 0x000fe200000e0000 */
[----:B------:R-:W-:-:S02]  /*32a0*/  @P0 FSEL R2, R2, R5, P5 ;  /* 0x0000000502020208 */ /* 0x000fc40002800000 */
[C---:B------:R-:W-:Y:S02]  /*32b0*/  FSETP.NAN.AND P5, PT, R37.reuse, R37, PT ;  /* 0x000000252500720b */ /* 0x040fe40003fa8000 */
[C---:B-1----:R-:W-:Y:S01]  /*32c0*/  FSETP.GEU.AND P0, PT, R34.reuse, R7, PT ;  /* 0x000000072200720b */ /* 0x042fe20003f0e000 */
[----:B------:R-:W1:Y:S01]  /*32d0*/  SHFL.BFLY PT, R5, R2, 0x2, 0x1f ;  /* 0x0c401f0002057f89 */ /* 0x000e6200000e0000 */
[----:B------:R-:W-:Y:S02]  /*32e0*/  @P3 FSEL R37, R37, R6, P5 ;  /* 0x0000000625253208 */ /* 0x000fe40002800000 */
[----:B------:R-:W-:Y:S02]  /*32f0*/  FSETP.NAN.AND P5, PT, R34, R34, PT ;  /* 0x000000222200720b */ /* 0x000fe40003fa8000 */
[----:B--2---:R-:W-:Y:S01]  /*3300*/  FSETP.GEU.AND P3, PT, R33, R12, PT ;  /* 0x0000000c2100720b */ /* 0x004fe20003f6e000 */
[----:B------:R-:W2:Y:S01]  /*3310*/  SHFL.BFLY PT, R6, R37, 0x2, 0x1f ;  /* 0x0c401f0025067f89 */ /* 0x000ea200000e0000 */
[----:B------:R-:W-:-:S02]  /*3320*/  @P4 FSEL R35, R35, R10, P6 ;  /* 0x0000000a23234208 */ /* 0x000fc40003000000 */
[C---:B------:R-:W-:Y:S02]  /*3330*/  FSETP.GEU.AND P4, PT, R45.reuse, R14, PT ;  /* 0x0000000e2d00720b */ /* 0x040fe40003f8e000 */
[----:B------:R-:W-:Y:S01]  /*3340*/  FSETP.NAN.AND P6, PT, R45, R45, PT ;  /* 0x0000002d2d00720b */ /* 0x000fe20003fc8000 */
[----:B------:R-:W3:Y:S01]  /*3350*/  SHFL.BFLY PT, R10, R35, 0x2, 0x1f ;  /* 0x0c401f00230a7f89 */ /* 0x000ee200000e0000 */
[----:B------:R-:W-:Y:S02]  /*3360*/  @P0 FSEL R34, R34, R7, P5 ;  /* 0x0000000722220208 */ /* 0x000fe40002800000 */
[----:B------:R-:W-:Y:S02]  /*3370*/  FSETP.NAN.AND P5, PT, R33, R33, PT ;  /* 0x000000212100720b */ /* 0x000fe40003fa8000 */
[----:B0-----:R-:W-:Y:S01]  /*3380*/  FSETP.GEU.AND P0, PT, R31, R16, PT ;  /* 0x000000101f00720b */ /* 0x001fe20003f0e000 */
[----:B------:R-:W0:Y:S01]  /*3390*/  SHFL.BFLY PT, R7, R34, 0x2, 0x1f ;  /* 0x0c401f0022077f89 */ /* 0x000e2200000e0000 */
[----:B------:R-:W-:-:S02]  /*33a0*/  @P3 FSEL R33, R33, R12, P5 ;  /* 0x0000000c21213208 */ /* 0x000fc40002800000 */
[----:B------:R-:W-:Y:S02]  /*33b0*/  FSETP.NAN.AND P5, PT, R31, R31, PT ;  /* 0x0000001f1f00720b */ /* 0x000fe40003fa8000 */
[----:B------:R-:W-:Y:S01]  /*33c0*/  @P4 FSEL R45, R45, R14, P6 ;  /* 0x0000000e2d2d4208 */ /* 0x000fe20003000000 */
[----:B------:R-:W-:Y:S01]  /*33d0*/  SHFL.BFLY PT, R12, R33, 0x2, 0x1f ;  /* 0x0c401f00210c7f89 */ /* 0x000fe200000e0000 */
[----:B-1----:R-:W-:Y:S02]  /*33e0*/  FSETP.GEU.AND P3, PT, R2, R5, PT ;  /* 0x000000050200720b */ /* 0x002fe40003f6e000 */
[C---:B------:R-:W-:Y:S01]  /*33f0*/  FSETP.GEU.AND P4, PT, R29.reuse, R18, PT ;  /* 0x000000121d00720b */ /* 0x040fe20003f8e000 */
[----:B------:R-:W1:Y:S01]  /*3400*/  SHFL.BFLY PT, R14, R45, 0x2, 0x1f ;  /* 0x0c401f002d0e7f89 */ /* 0x000e6200000e0000 */
[----:B------:R-:W-:Y:S02]  /*3410*/  FSETP.NAN.AND P6, PT, R29, R29, PT ;  /* 0x0000001d1d00720b */ /* 0x000fe40003fc8000 */
[----:B------:R-:W-:-:S02]  /*3420*/  @P0 FSEL R31, R31, R16, P5 ;  /* 0x000000101f1f0208 */ /* 0x000fc40002800000 */
[----:B--2---:R-:W-:Y:S02]  /*3430*/  FSETP.GEU.AND P0, PT, R37, R6, PT ;  /* 0x000000062500720b */ /* 0x004fe40003f0e000 */
[C---:B------:R-:W-:Y:S01]  /*3440*/  FSETP.NAN.AND P5, PT, R2.reuse, R2, PT ;  /* 0x000000020200720b */ /* 0x040fe20003fa8000 */
[----:B------:R-:W2:Y:S03]  /*3450*/  SHFL.BFLY PT, R16, R31, 0x2, 0x1f ;  /* 0x0c401f001f107f89 */ /* 0x000ea600000e0000 */
[----:B------:R-:W-:Y:S02]  /*3460*/  @P3 FSEL R2, R2, R5, P5 ;  /* 0x0000000502023208 */ /* 0x000fe40002800000 */
[----:B---3--:R-:W-:Y:S02]  /*3470*/  FSETP.GEU.AND P5, PT, R35, R10, PT ;  /* 0x0000000a2300720b */ /* 0x008fe40003fae000 */
[----:B------:R-:W-:Y:S01]  /*3480*/  @P4 FSEL R29, R29, R18, P6 ;  /* 0x000000121d1d4208 */ /* 0x000fe20003000000 */
[----:B------:R-:W3:Y:S01]  /*3490*/  SHFL.BFLY PT, R5, R2, 0x1, 0x1f ;  /* 0x0c201f0002057f89 */ /* 0x000ee200000e0000 */
[----:B------:R-:W-:-:S02]  /*34a0*/  FSETP.NAN.AND P3, PT, R37, R37, PT ;  /* 0x000000252500720b */ /* 0x000fc40003f68000 */
[C---:B0-----:R-:W-:Y:S02]  /*34b0*/  FSETP.GEU.AND P4, PT, R34.reuse, R7, PT ;  /* 0x000000072200720b */ /* 0x041fe40003f8e000 */
[----:B------:R-:W-:Y:S02]  /*34c0*/  @P0 FSEL R37, R37, R6, P3 ;  /* 0x0000000625250208 */ /* 0x000fe40001800000 */
[----:B------:R-:W0:Y:S01]  /*34d0*/  SHFL.BFLY PT, R6, R29, 0x2, 0x1f ;  /* 0x0c401f001d067f89 */ /* 0x000e2200000e0000 */
[----:B------:R-:W-:Y:S02]  /*34e0*/  FSETP.NAN.AND P0, PT, R35, R35, PT ;  /* 0x000000232300720b */ /* 0x000fe40003f08000 */
[----:B-1----:R-:W-:Y:S01]  /*34f0*/  FSETP.GEU.AND P3, PT, R45, R14, PT ;  /* 0x0000000e2d00720b */ /* 0x002fe20003f6e000 */
[----:B------:R-:W1:Y:S01]  /*3500*/  SHFL.BFLY PT, R18, R37, 0x1, 0x1f ;  /* 0x0c201f0025127f89 */ /* 0x000e6200000e0000 */
[----:B------:R-:W-:Y:S02]  /*3510*/  @P5 FSEL R35, R35, R10, P0 ;  /* 0x0000000a23235208 */ /* 0x000fe40000000000 */
[----:B------:R-:W-:Y:S01]  /*3520*/  FSETP.GEU.AND P0, PT, R33, R12, PT ;  /* 0x0000000c2100720b */ /* 0x000fe20003f0e000 */
[----:B------:R-:W-:Y:S01]  /*3530*/  SHFL.BFLY PT, R10, R43, 0x10, 0x1f ;  /* 0x0e001f002b0a7f89 */ /* 0x000fe200000e0000 */
[----:B------:R-:W-:-:S02]  /*3540*/  FSETP.NAN.AND P5, PT, R34, R34, PT ;  /* 0x000000222200720b */ /* 0x000fc40003fa8000 */
[----:B------:R-:W-:Y:S02]  /*3550*/  FSETP.NAN.AND P6, PT, R45, R45, PT ;  /* 0x0000002d2d00720b */ /* 0x000fe40003fc8000 */
[----:B------:R-:W-:Y:S02]  /*3560*/  @P4 FSEL R34, R34, R7, P5 ;  /* 0x0000000722224208 */ /* 0x000fe40002800000 */
[----:B------:R-:W-:Y:S01]  /*3570*/  FSETP.NAN.AND P5, PT, R33, R33, PT ;  /* 0x000000212100720b */ /* 0x000fe20003fa8000 */
[----:B------:R-:W-:Y:S01]  /*3580*/  SHFL.BFLY PT, R7, R42, 0x10, 0x1f ;  /* 0x0e001f002a077f89 */ /* 0x000fe200000e0000 */
[----:B--2---:R-:W-:Y:S02]  /*3590*/  FSETP.GEU.AND P4, PT, R31, R16, PT ;  /* 0x000000101f00720b */ /* 0x004fe40003f8e000 */
[----:B------:R-:W-:Y:S01]  /*35a0*/  @P3 FSEL R45, R45, R14, P6 ;  /* 0x0000000e2d2d3208 */ /* 0x000fe20003000000 */
[----:B------:R-:W-:Y:S01]  /*35b0*/  SHFL.BFLY PT, R11, R34, 0x1, 0x1f ;  /* 0x0c201f00220b7f89 */ /* 0x000fe200000e0000 */
[----:B------:R-:W-:-:S02]  /*35c0*/  @P0 FSEL R33, R33, R12, P5 ;  /* 0x0000000c21210208 */ /* 0x000fc40002800000 */
[----:B---3--:R-:W-:Y:S01]  /*35d0*/  FSETP.GEU.AND P0, PT, R2, R5, PT ;  /* 0x000000050200720b */ /* 0x008fe20003f0e000 */
[----:B------:R-:W2:Y:S01]  /*35e0*/  SHFL.BFLY PT, R12, R35, 0x1, 0x1f ;  /* 0x0c201f00230c7f89 */ /* 0x000ea200000e0000 */
[----:B0-----:R-:W-:Y:S02]  /*35f0*/  FSETP.GEU.AND P3, PT, R29, R6, PT ;  /* 0x000000061d00720b */ /* 0x001fe40003f6e000 */
[----:B------:R-:W-:Y:S01]  /*3600*/  FSETP.NAN.AND P5, PT, R31, R31, PT ;  /* 0x0000001f1f00720b */ /* 0x000fe20003fa8000 */
[----:B------:R-:W0:Y:S01]  /*3610*/  SHFL.BFLY PT, R14, R33, 0x1, 0x1f ;  /* 0x0c201f00210e7f89 */ /* 0x000e2200000e0000 */
[----:B------:R-:W-:Y:S02]  /*3620*/  FSETP.NAN.AND P6, PT, R29, R29, PT ;  /* 0x0000001d1d00720b */ /* 0x000fe40003fc8000 */
[----:B------:R-:W-:Y:S02]  /*3630*/  @P4 FSEL R31, R31, R16, P5 ;  /* 0x000000101f1f4208 */ /* 0x000fe40002800000 */
[----:B-1----:R-:W-:-:S02]  /*3640*/  FSETP.GEU.AND P4, PT, R37, R18, PT ;  /* 0x000000122500720b */ /* 0x002fc40003f8e000 */
[C---:B------:R-:W-:Y:S01]  /*3650*/  FSETP.NAN.AND P5, PT, R2.reuse, R2, PT ;  /* 0x000000020200720b */ /* 0x040fe20003fa8000 */
[----:B------:R-:W-:Y:S02]  /*3660*/  SHFL.BFLY PT, R16, R31, 0x1, 0x1f ;  /* 0x0c201f001f107f89 */ /* 0x000fe400000e0000 */
[----:B------:R-:W-:Y:S02]  /*3670*/  @P3 FSEL R29, R29, R6, P6 ;  /* 0x000000061d1d3208 */ /* 0x000fe40003000000 */
[----:B------:R-:W-:Y:S01]  /*3680*/  @P0 SEL R2, R2, R5, P5 ;  /* 0x0000000502020207 */ /* 0x000fe20002800000 */
[----:B------:R-:W1:Y:S01]  /*3690*/  SHFL.BFLY PT, R6, R45, 0x1, 0x1f ;  /* 0x0c201f002d067f89 */ /* 0x000e6200000e0000 */
[C---:B------:R-:W-:Y:S02]  /*36a0*/  FSETP.NAN.AND P0, PT, R37.reuse, R37, PT ;  /* 0x000000252500720b */ /* 0x040fe40003f08000 */
[----:B------:R-:W-:Y:S01]  /*36b0*/  FSETP.NAN.AND P6, PT, R42, R42, PT ;  /* 0x0000002a2a00720b */ /* 0x000fe20003fc8000 */
[----:B------:R-:W3:Y:S01]  /*36c0*/  SHFL.BFLY PT, R5, R24, 0x10, 0x1f ;  /* 0x0e001f0018057f89 */ /* 0x000ee200000e0000 */
[----:B------:R-:W-:-:S02]  /*36d0*/  @P4 SEL R37, R37, R18, P0 ;  /* 0x0000001225254207 */ /* 0x000fc40000000000 */
[C---:B--2---:R-:W-:Y:S01]  /*36e0*/  FSETP.GEU.AND P3, PT, R35.reuse, R12, PT ;  /* 0x0000000c2300720b */ /* 0x044fe20003f6e000 */
[----:B------:R-:W2:Y:S01]  /*36f0*/  SHFL.BFLY PT, R18, R29, 0x1, 0x1f ;  /* 0x0c201f001d127f89 */ /* 0x000ea200000e0000 */
[----:B------:R-:W-:Y:S02]  /*3700*/  FSETP.GT.AND P0, PT, R42, R7, PT ;  /* 0x000000072a00720b */ /* 0x000fe40003f04000 */
[----:B------:R-:W-:Y:S02]  /*3710*/  FSETP.GEU.AND P4, PT, R34, R11, PT ;  /* 0x0000000b2200720b */ /* 0x000fe40003f8e000 */
[C---:B------:R-:W-:Y:S02]  /*3720*/  FSEL R7, R42.reuse, R7, P0 ;  /* 0x000000072a077208 */ /* 0x040fe40000000000 */
[----:B------:R-:W-:Y:S02]  /*3730*/  FSETP.NAN.AND P5, PT, R35, R35, PT ;  /* 0x000000232300720b */ /* 0x000fe40003fa8000 */
[----:B------:R-:W-:-:S02]  /*3740*/  FSEL R42, R42, R7, P6 ;  /* 0x000000072a2a7208 */ /* 0x000fc40003000000 */
[----:B------:R-:W-:Y:S01]  /*3750*/  FSETP.GT.AND P6, PT, R43, R10, PT ;  /* 0x0000000a2b00720b */ /* 0x000fe20003fc4000 */
[----:B------:R-:W4:Y:S01]  /*3760*/  SHFL.BFLY PT, R7, R40, 0x10, 0x1f ;  /* 0x0e001f0028077f89 */ /* 0x000f2200000e0000 */
[----:B0-----:R-:W-:Y:S02]  /*3770*/  FSETP.GEU.AND P0, PT, R33, R14, PT ;  /* 0x0000000e2100720b */ /* 0x001fe40003f0e000 */
[----:B------:R-:W-:Y:S02]  /*3780*/  @P3 SEL R35, R35, R12, P5 ;  /* 0x0000000c23233207 */ /* 0x000fe40002800000 */
[C---:B------:R-:W-:Y:S02]  /*3790*/  FSEL R10, R43.reuse, R10, P6 ;  /* 0x0000000a2b0a7208 */ /* 0x040fe40003000000 */
[----:B------:R-:W-:Y:S02]  /*37a0*/  FSETP.NAN.AND P3, PT, R43, R43, PT ;  /* 0x0000002b2b00720b */ /* 0x000fe40003f68000 */
[----:B------:R-:W-:-:S02]  /*37b0*/  FSETP.NAN.AND P6, PT, R34, R34, PT ;  /* 0x000000222200720b */ /* 0x000fc40003fc8000 */
[----:B------:R-:W-:Y:S02]  /*37c0*/  FSEL R43, R43, R10, P3 ;  /* 0x0000000a2b2b7208 */ /* 0x000fe40001800000 */
[----:B------:R-:W-:Y:S01]  /*37d0*/  @P4 SEL R34, R34, R11, P6 ;  /* 0x0000000b22224207 */ /* 0x000fe20003000000 */
[----:B------:R-:W-:Y:S01]  /*37e0*/  IMAD.SHL.U32 R11, R26, 0x4, RZ ;  /* 0x000000041a0b7824 */ /* 0x000fe200078e00ff */
[----:B------:R-:W-:Y:S02]  /*37f0*/  FSETP.NAN.AND P5, PT, R33, R33, PT ;  /* 0x000000212100720b */ /* 0x000fe40003fa8000 */
[----:B-1----:R-:W-:Y:S02]  /*3800*/  FSETP.GEU.AND P3, PT, R45, R6, PT ;  /* 0x000000062d00720b */ /* 0x002fe40003f6e000 */
[----:B---3--:R-:W-:Y:S02]  /*3810*/  FSETP.GT.AND P4, PT, R24, R5, PT ;  /* 0x000000051800720b */ /* 0x008fe40003f84000 */
[----:B------:R-:W-:-:S02]  /*3820*/  @P0 SEL R33, R33, R14, P5 ;  /* 0x0000000e21210207 */ /* 0x000fc40002800000 */
[C---:B------:R-:W-:Y:S02]  /*3830*/  FSEL R5, R24.reuse, R5, P4 ;  /* 0x0000000518057208 */ /* 0x040fe40002000000 */
[----:B------:R-:W-:Y:S02]  /*3840*/  FSETP.GEU.AND P4, PT, R31, R16, PT ;  /* 0x000000101f00720b */ /* 0x000fe40003f8e000 */
[----:B--2---:R-:W-:Y:S02]  /*3850*/  FSETP.GEU.AND P5, PT, R29, R18, PT ;  /* 0x000000121d00720b */ /* 0x004fe40003fae000 */
[C---:B------:R-:W-:Y:S02]  /*3860*/  FSETP.NAN.AND P0, PT, R24.reuse, R24, PT ;  /* 0x000000181800720b */ /* 0x040fe40003f08000 */
[----:B------:R-:W-:Y:S02]  /*3870*/  FSETP.NAN.AND P6, PT, R45, R45, PT ;  /* 0x0000002d2d00720b */ /* 0x000fe40003fc8000 */
[----:B------:R-:W-:-:S02]  /*3880*/  FSEL R24, R24, R5, P0 ;  /* 0x0000000518187208 */ /* 0x000fc40000000000 */
[----:B------:R-:W-:Y:S01]  /*3890*/  @P3 SEL R45, R45, R6, P6 ;  /* 0x000000062d2d3207 */ /* 0x000fe20003000000 */
[----:B------:R-:W-:Y:S01]  /*38a0*/  SHFL.BFLY PT, R5, R42, 0x8, 0x1f ;  /* 0x0d001f002a057f89 */ /* 0x000fe200000e0000 */
[----:B------:R-:W-:Y:S02]  /*38b0*/  FSETP.NAN.AND P0, PT, R31, R31, PT ;  /* 0x0000001f1f00720b */ /* 0x000fe40003f08000 */
[----:B------:R-:W-:Y:S01]  /*38c0*/  FSETP.NAN.AND P3, PT, R29, R29, PT ;  /* 0x0000001d1d00720b */ /* 0x000fe20003f68000 */
[----:B------:R-:W0:Y:S01]  /*38d0*/  SHFL.BFLY PT, R6, R39, 0x10, 0x1f ;  /* 0x0e001f0027067f89 */ /* 0x000e2200000e0000 */
[----:B------:R-:W-:Y:S02]  /*38e0*/  LOP3.LUT R11, R11, 0x3c, RZ, 0xe2, !PT ;  /* 0x0000003c0b0b7812 */ /* 0x000fe400078ee2ff */
[----:B------:R-:W-:Y:S02]  /*38f0*/  @P4 SEL R31, R31, R16, P0 ;  /* 0x000000101f1f4207 */ /* 0x000fe40000000000 */
[----:B------:R-:W-:Y:S01]  /*3900*/  @P5 SEL R29, R29, R18, P3 ;  /* 0x000000121d1d5207 */ /* 0x000fe20001800000 */
[----:B------:R-:W-:Y:S01]  /*3910*/  @!P2 STS [R11], R2 ;  /* 0x000000020b00a388 */ /* 0x000fe20000000800 */
[----:B------:R-:W-:-:S02]  /*3920*/  ISETP.GE.AND P3, PT, R0, 0x80, PT ;  /* 0x000000800000780c */ /* 0x000fc40003f66270 */
[----:B----4-:R-:W-:Y:S01]  /*3930*/  FSETP.GT.AND P5, PT, R40, R7, PT ;  /* 0x000000072800720b */ /* 0x010fe20003fa4000 */
[----:B------:R-:W-:Y:S01]  /*3940*/  @!P2 STS [R11+0x40], R37 ;  /* 0x000040250b00a388 */ /* 0x000fe20000000800 */
[----:B------:R-:W-:Y:S02]  /*3950*/  FSETP.GT.AND P6, PT, R44, R15, PT ;  /* 0x0000000f2c00720b */ /* 0x000fe40003fc4000 */
[C---:B------:R-:W-:Y:S01]  /*3960*/  FSETP.NAN.AND P4, PT, R40.reuse, R40, PT ;  /* 0x000000282800720b */ /* 0x040fe20003f88000 */
[----:B------:R-:W-:Y:S01]  /*3970*/  @!P2 STS [R11+0x80], R35 ;  /* 0x000080230b00a388 */ /* 0x000fe20000000800 */
[----:B------:R-:W-:Y:S02]  /*3980*/  FSEL R13, R40, R7, P5 ;  /* 0x00000007280d7208 */ /* 0x000fe40002800000 */
[C---:B------:R-:W-:Y:S01]  /*3990*/  FSEL R15, R44.reuse, R15, P6 ;  /* 0x0000000f2c0f7208 */ /* 0x040fe20003000000 */
[----:B------:R-:W-:Y:S01]  /*39a0*/  @!P2 STS [R11+0xc0], R34 ;  /* 0x0000c0220b00a388 */ /* 0x000fe20000000800 */
[----:B------:R-:W-:-:S02]  /*39b0*/  FSETP.NAN.AND P0, PT, R44, R44, PT ;  /* 0x0000002c2c00720b */ /* 0x000fc40003f08000 */
[----:B------:R-:W-:Y:S01]  /*39c0*/  FSEL R40, R40, R13, P4 ;  /* 0x0000000d28287208 */ /* 0x000fe20002000000 */
[----:B------:R-:W-:Y:S01]  /*39d0*/  @!P2 STS [R11+0x100], R33 ;  /* 0x000100210b00a388 */ /* 0x000fe20000000800 */
[----:B------:R-:W-:Y:S02]  /*39e0*/  FSEL R44, R44, R15, P0 ;  /* 0x0000000f2c2c7208 */ /* 0x000fe40000000000 */
[CC--:B0-----:R-:W-:Y:S01]  /*39f0*/  FSETP.GT.AND P5, PT, R39.reuse, R6.reuse, PT ;  /* 0x000000062700720b */ /* 0x0c1fe20003fa4000 */
[----:B------:R-:W-:Y:S01]  /*3a00*/  @!P2 STS [R11+0x140], R45 ;  /* 0x0001402d0b00a388 */ /* 0x000fe20000000800 */
[----:B------:R-:W-:Y:S02]  /*3a10*/  FSETP.GT.AND P0, PT, R32, R17, PT ;  /* 0x000000112000720b */ /* 0x000fe40003f04000 */
[C---:B------:R-:W-:Y:S01]  /*3a20*/  FSETP.NAN.AND P4, PT, R39.reuse, R39, PT ;  /* 0x000000272700720b */ /* 0x040fe20003f88000 */
[----:B------:R-:W-:Y:S01]  /*3a30*/  @!P2 STS [R11+0x180], R31 ;  /* 0x0001801f0b00a388 */ /* 0x000fe20000000800 */
[----:B------:R-:W-:-:S02]  /*3a40*/  FSEL R6, R39, R6, P5 ;  /* 0x0000000627067208 */ /* 0x000fc40002800000 */
[C---:B------:R-:W-:Y:S01]  /*3a50*/  FSEL R13, R32.reuse, R17, P0 ;  /* 0x00000011200d7208 */ /* 0x040fe20000000000 */
[----:B------:R-:W-:Y:S01]  /*3a60*/  @!P2 STS [R11+0x1c0], R29 ;  /* 0x0001c01d0b00a388 */ /* 0x000fe20000000800 */
[----:B------:R-:W-:Y:S02]  /*3a70*/  FSEL R39, R39, R6, P4 ;  /* 0x0000000627277208 */ /* 0x000fe40002000000 */
[----:B------:R-:W-:Y:S01]  /*3a80*/  FSETP.NAN.AND P4, PT, R32, R32, PT ;  /* 0x000000202000720b */ /* 0x000fe20003f88000 */
[----:B------:R-:W-:Y:S01]  /*3a90*/  BAR.SYNC.DEFER_BLOCKING 0x0 ;  /* 0x0000000000007b1d */ /* 0x000fe20000010000 */
[----:B------:R-:W-:Y:S02]  /*3aa0*/  FSETP.GT.AND P5, PT, R42, R5, PT ;  /* 0x000000052a00720b */ /* 0x000fe40003fa4000 */
[----:B------:R-:W-:Y:S02]  /*3ab0*/  FSETP.GT.AND P6, PT, R28, R19, PT ;  /* 0x000000131c00720b */ /* 0x000fe40003fc4000 */
[----:B------:R-:W-:Y:S01]  /*3ac0*/  FSEL R32, R32, R13, P4 ;  /* 0x0000000d20207208 */ /* 0x000fe20002000000 */
[----:B------:R-:W0:Y:S01]  /*3ad0*/  SHFL.BFLY PT, R2, R43, 0x8, 0x1f ;  /* 0x0d001f002b027f89 */ /* 0x000e2200000e0000 */
[----:B------:R-:W-:-:S02]  /*3ae0*/  FSETP.NAN.AND P0, PT, R28, R28, PT ;  /* 0x0000001c1c00720b */ /* 0x000fc40003f08000 */
[----:B------:R-:W-:Y:S01]  /*3af0*/  FSEL R13, R28, R19, P6 ;  /* 0x000000131c0d7208 */ /* 0x000fe20003000000 */
[----:B------:R-:W1:Y:S01]  /*3b00*/  SHFL.BFLY PT, R7, R24, 0x8, 0x1f ;  /* 0x0d001f0018077f89 */ /* 0x000e6200000e0000 */
[----:B------:R-:W-:Y:S02]  /*3b10*/  FSETP.NAN.AND P6, PT, R42, R42, PT ;  /* 0x0000002a2a00720b */ /* 0x000fe40003fc8000 */
[----:B------:R-:W-:Y:S01]  /*3b20*/  FSEL R28, R28, R13, P0 ;  /* 0x0000000d1c1c7208 */ /* 0x000fe20000000000 */
[----:B------:R-:W2:Y:S01]  /*3b30*/  SHFL.BFLY PT, R15, R40, 0x8, 0x1f ;  /* 0x0d001f00280f7f89 */ /* 0x000ea200000e0000 */
[----:B------:R-:W-:Y:S02]  /*3b40*/  @!P5 FSEL R42, R42, R5, P6 ;  /* 0x000000052a2ad208 */ /* 0x000fe40003000000 */
[C---:B------:R-:W-:Y:S01]  /*3b50*/  FSETP.NAN.AND P6, PT, R43.reuse, R43, PT ;  /* 0x0000002b2b00720b */ /* 0x040fe20003fc8000 */
[----:B------:R-:W3:Y:S04]  /*3b60*/  SHFL.BFLY PT, R17, R44, 0x8, 0x1f ;  /* 0x0d001f002c117f89 */ /* 0x000ee800000e0000 */
[----:B------:R-:W4:Y:S04]  /*3b70*/  SHFL.BFLY PT, R10, R39, 0x8, 0x1f ;  /* 0x0d001f00270a7f89 */ /* 0x000f2800000e0000 */
[----:B------:R-:W-:Y:S01]  /*3b80*/  @!P3 LDS R4, [R0.X4] ;  /* 0x000000000004b984 */ /* 0x000fe20000004800 */
[----:B0-----:R-:W-:-:S03]  /*3b90*/  FSETP.GT.AND P4, PT, R43, R2, PT ;  /* 0x000000022b00720b */ /* 0x001fc60003f84000 */
[----:B------:R-:W0:Y:S01]  /*3ba0*/  SHFL.BFLY PT, R19, R32, 0x8, 0x1f ;  /* 0x0d001f0020137f89 */ /* 0x000e2200000e0000 */
[----:B-1----:R-:W-:-:S03]  /*3bb0*/  FSETP.GT.AND P0, PT, R24, R7, PT ;  /* 0x000000071800720b */ /* 0x002fc60003f04000 */
[----:B------:R-:W1:Y:S01]  /*3bc0*/  SHFL.BFLY PT, R21, R28, 0x8, 0x1f ;  /* 0x0d001f001c157f89 */ /* 0x000e6200000e0000 */
[----:B--2---:R-:W-:-:S03]  /*3bd0*/  FSETP.GT.AND P5, PT, R40, R15, PT ;  /* 0x0000000f2800720b */ /* 0x004fc60003fa4000 */
[----:B------:R-:W2:Y:S02]  /*3be0*/  SHFL.BFLY PT, R13, R42, 0x4, 0x1f ;  /* 0x0c801f002a0d7f89 */ /* 0x000ea400000e0000 */
[----:B------:R-:W-:Y:S02]  /*3bf0*/  @!P4 FSEL R43, R43, R2, P6 ;  /* 0x000000022b2bc208 */ /* 0x000fe40003000000 */
[----:B------:R-:W-:Y:S02]  /*3c00*/  FSETP.NAN.AND P6, PT, R24, R24, PT ;  /* 0x000000181800720b */ /* 0x000fe40003fc8000 */
[----:B---3--:R-:W-:Y:S01]  /*3c10*/  FSETP.GT.AND P4, PT, R44, R17, PT ;  /* 0x000000112c00720b */ /* 0x008fe20003f84000 */
[----:B------:R-:W-:Y:S01]  /*3c20*/  SHFL.BFLY PT, R6, R43, 0x4, 0x1f ;  /* 0x0c801f002b067f89 */ /* 0x000fe200000e0000 */
[----:B------:R-:W-:Y:S02]  /*3c30*/  @!P0 FSEL R24, R24, R7, P6 ;  /* 0x0000000718188208 */ /* 0x000fe40003000000 */
[----:B------:R-:W-:-:S02]  /*3c40*/  FSETP.NAN.AND P0, PT, R40, R40, PT ;  /* 0x000000282800720b */ /* 0x000fc40003f08000 */
[C---:B----4-:R-:W-:Y:S02]  /*3c50*/  FSETP.GT.AND P6, PT, R39.reuse, R10, PT ;  /* 0x0000000a2700720b */ /* 0x050fe40003fc4000 */
[----:B------:R-:W-:Y:S02]  /*3c60*/  @!P5 FSEL R40, R40, R15, P0 ;  /* 0x0000000f2828d208 */ /* 0x000fe40000000000 */
[----:B------:R-:W-:Y:S01]  /*3c70*/  FSETP.NAN.AND P5, PT, R44, R44, PT ;  /* 0x0000002c2c00720b */ /* 0x000fe20003fa8000 */
[----:B------:R-:W-:Y:S01]  /*3c80*/  SHFL.BFLY PT, R15, R24, 0x4, 0x1f ;  /* 0x0c801f00180f7f89 */ /* 0x000fe200000e0000 */
[----:B0-----:R-:W-:Y:S02]  /*3c90*/  FSETP.GT.AND P0, PT, R32, R19, PT ;  /* 0x000000132000720b */ /* 0x001fe40003f04000 */
[----:B------:R-:W-:Y:S02]  /*3ca0*/  @!P4 FSEL R44, R44, R17, P5 ;  /* 0x000000112c2cc208 */ /* 0x000fe40002800000 */
[C---:B------:R-:W-:Y:S01]  /*3cb0*/  FSETP.NAN.AND P4, PT, R39.reuse, R39, PT ;  /* 0x000000272700720b */ /* 0x040fe20003f88000 */
[----:B------:R-:W-:Y:S03]  /*3cc0*/  SHFL.BFLY PT, R17, R40, 0x4, 0x1f ;  /* 0x0c801f0028117f89 */ /* 0x000fe600000e0000 */
[----:B------:R-:W-:Y:S01]  /*3cd0*/  @!P6 FSEL R39, R39, R10, P4 ;  /* 0x0000000a2727e208 */ /* 0x000fe20002000000 */
[----:B------:R-:W0:Y:S01]  /*3ce0*/  SHFL.BFLY PT, R5, R4, 0x8, 0x1f ;  /* 0x0d001f0004057f89 */ /* 0x000e2200000e0000 */
[----:B-1----:R-:W-:-:S02]  /*3cf0*/  FSETP.GT.AND P4, PT, R28, R21, PT ;  /* 0x000000151c00720b */ /* 0x002fc40003f84000 */
[C---:B------:R-:W-:Y:S01]  /*3d00*/  FSETP.NAN.AND P6, PT, R32.reuse, R32, PT ;  /* 0x000000202000720b */ /* 0x040fe20003fc8000 */
[----:B------:R-:W-:Y:S03]  /*3d10*/  SHFL.BFLY PT, R10, R39, 0x4, 0x1f ;  /* 0x0c801f00270a7f89 */ /* 0x000fe600000e0000 */
[----:B------:R-:W-:Y:S02]  /*3d20*/  @!P0 FSEL R32, R32, R19, P6 ;  /* 0x0000001320208208 */ /* 0x000fe40003000000 */
[----:B------:R-:W-:Y:S01]  /*3d30*/  FSETP.NAN.AND P6, PT, R4, R4, PT ;  /* 0x000000040400720b */ /* 0x000fe20003fc8000 */
[----:B------:R-:W1:Y:S01]  /*3d40*/  SHFL.BFLY PT, R19, R44, 0x4, 0x1f ;  /* 0x0c801f002c137f89 */ /* 0x000e6200000e0000 */
[----:B--2---:R-:W-:Y:S02]  /*3d50*/  FSETP.GT.AND P0, PT, R42, R13, PT ;  /* 0x0000000d2a00720b */ /* 0x004fe40003f04000 */
[----:B0-----:R-:W-:-:S04]  /*3d60*/  FSETP.GEU.AND P5, PT, R4, R5, PT ;  /* 0x000000050400720b */ /* 0x001fc80003fae000 */
[----:B------:R-:W-:Y:S02]  /*3d70*/  FSEL R5, R4, R5, !P5 ;  /* 0x0000000504057208 */ /* 0x000fe40006800000 */
[----:B------:R-:W-:Y:S02]  /*3d80*/  FSETP.NAN.AND P5, PT, R28, R28, PT ;  /* 0x0000001c1c00720b */ /* 0x000fe40003fa8000 */
[----:B------:R-:W-:Y:S02]  /*3d90*/  FSEL R7, R4, R5, P6 ;  /* 0x0000000504077208 */ /* 0x000fe40003000000 */
[----:B------:R-:W-:Y:S02]  /*3da0*/  @!P4 FSEL R28, R28, R21, P5 ;  /* 0x000000151c1cc208 */ /* 0x000fe40002800000 */
[----:B------:R-:W-:Y:S01]  /*3db0*/  FSETP.GT.AND P4, PT, R43, R6, PT ;  /* 0x000000062b00720b */ /* 0x000fe20003f84000 */
[----:B------:R-:W0:Y:S01]  /*3dc0*/  SHFL.BFLY PT, R2, R7, 0x4, 0x1f ;  /* 0x0c801f0007027f89 */ /* 0x000e2200000e0000 */
[----:B------:R-:W-:-:S02]  /*3dd0*/  FSETP.NAN.AND P5, PT, R42, R42, PT ;  /* 0x0000002a2a00720b */ /* 0x000fc40003fa8000 */
[----:B------:R-:W-:Y:S01]  /*3de0*/  FSETP.NAN.AND P6, PT, R24, R24, PT ;  /* 0x000000181800720b */ /* 0x000fe20003fc8000 */
[----:B------:R-:W2:Y:S01]  /*3df0*/  SHFL.BFLY PT, R21, R32, 0x4, 0x1f ;  /* 0x0c801f0020157f89 */ /* 0x000ea200000e0000 */
[----:B------:R-:W-:Y:S02]  /*3e00*/  @!P0 FSEL R42, R42, R13, P5 ;  /* 0x0000000d2a2a8208 */ /* 0x000fe40002800000 */
[----:B------:R-:W-:Y:S01]  /*3e10*/  FSETP.NAN.AND P5, PT, R43, R43, PT ;  /* 0x0000002b2b00720b */ /* 0x000fe20003fa8000 */
[----:B------:R-:W3:Y:S01]  /*3e20*/  SHFL.BFLY PT, R23, R28, 0x4, 0x1f ;  /* 0x0c801f001c177f89 */ /* 0x000ee200000e0000 */
[----:B------:R-:W-:-:S03]  /*3e30*/  FSETP.GT.AND P0, PT, R24, R15, PT ;  /* 0x0000000f1800720b */ /* 0x000fc60003f04000 */
[----:B------:R-:W-:Y:S01]  /*3e40*/  @!P4 FSEL R43, R43, R6, P5 ;  /* 0x000000062b2bc208 */ /* 0x000fe20002800000 */
[----:B------:R-:W4:Y:S01]  /*3e50*/  SHFL.BFLY PT, R5, R42, 0x2, 0x1f ;  /* 0x0c401f002a057f89 */ /* 0x000f2200000e0000 */
[----:B------:R-:W-:Y:S02]  /*3e60*/  FSETP.GT.AND P4, PT, R40, R17, PT ;  /* 0x000000112800720b */ /* 0x000fe40003f84000 */
[----:B-1----:R-:W-:Y:S01]  /*3e70*/  FSETP.GT.AND P5, PT, R44, R19, PT ;  /* 0x000000132c00720b */ /* 0x002fe20003fa4000 */
[----:B------:R-:W1:Y:S05]  /*3e80*/  SHFL.BFLY PT, R4, R43, 0x2, 0x1f ;  /* 0x0c401f002b047f89 */ /* 0x000e6a00000e0000 */
[----:B------:R-:W-:-:S02]  /*3e90*/  @!P0 FSEL R24, R24, R15, P6 ;  /* 0x0000000f18188208 */ /* 0x000fc40003000000 */
[C---:B------:R-:W-:Y:S02]  /*3ea0*/  FSETP.NAN.AND P6, PT, R40.reuse, R40, PT ;  /* 0x000000282800720b */ /* 0x040fe40003fc8000 */
[----:B0-----:R-:W-:Y:S01]  /*3eb0*/  FSETP.GEU.AND P0, PT, R7, R2, PT ;  /* 0x000000020700720b */ /* 0x001fe20003f0e000 */
[----:B------:R-:W0:Y:S01]  /*3ec0*/  SHFL.BFLY PT, R13, R24, 0x2, 0x1f ;  /* 0x0c401f00180d7f89 */ /* 0x000e2200000e0000 */
[----:B------:R-:W-:Y:S02]  /*3ed0*/  @!P4 FSEL R40, R40, R17, P6 ;  /* 0x000000112828c208 */ /* 0x000fe40003000000 */
[----:B------:R-:W-:Y:S02]  /*3ee0*/  FSETP.NAN.AND P4, PT, R44, R44, PT ;  /* 0x0000002c2c00720b */ /* 0x000fe40003f88000 */
[----:B--2---:R-:W-:Y:S01]  /*3ef0*/  FSETP.GT.AND P6, PT, R32, R21, PT ;  /* 0x000000152000720b */ /* 0x004fe20003fc4000 */
[----:B------:R-:W-:Y:S01]  /*3f00*/  SHFL.BFLY PT, R15, R40, 0x2, 0x1f ;  /* 0x0c401f00280f7f89 */ /* 0x000fe200000e0000 */
[----:B------:R-:W-:-:S02]  /*3f10*/  @!P5 FSEL R44, R44, R19, P4 ;  /* 0x000000132c2cd208 */ /* 0x000fc40002000000 */
[----:B------:R-:W-:Y:S02]  /*3f20*/  FSETP.GT.AND P4, PT, R39, R10, PT ;  /* 0x0000000a2700720b */ /* 0x000fe40003f84000 */
[C---:B------:R-:W-:Y:S01]  /*3f30*/  FSETP.NAN.AND P5, PT, R7.reuse, R7, PT ;  /* 0x000000070700720b */ /* 0x040fe20003fa8000 */
[----:B------:R-:W-:Y:S03]  /*3f40*/  SHFL.BFLY PT, R17, R44, 0x2, 0x1f ;  /* 0x0c401f002c117f89 */ /* 0x000fe600000e0000 */
[----:B------:R-:W-:Y:S02]  /*3f50*/  @P0 FSEL R7, R7, R2, P5 ;  /* 0x0000000207070208 */ /* 0x000fe40002800000 */
[C---:B------:R-:W-:Y:S02]  /*3f60*/  FSETP.NAN.AND P5, PT, R39.reuse, R39, PT ;  /* 0x000000272700720b */ /* 0x040fe40003fa8000 */
[----:B---3--:R-:W-:Y:S01]  /*3f70*/  FSETP.GT.AND P0, PT, R28, R23, PT ;  /* 0x000000171c00720b */ /* 0x008fe20003f04000 */
[----:B------:R-:W2:Y:S02]  /*3f80*/  SHFL.BFLY PT, R2, R7, 0x2, 0x1f ;  /* 0x0c401f0007027f89 */ /* 0x000ea400000e0000 */
[----:B------:R-:W-:-:S02]  /*3f90*/  @!P4 FSEL R39, R39, R10, P5 ;  /* 0x0000000a2727c208 */ /* 0x000fc40002800000 */
[----:B------:R-:W-:Y:S02]  /*3fa0*/  FSETP.NAN.AND P4, PT, R32, R32, PT ;  /* 0x000000202000720b */ /* 0x000fe40003f88000 */
[----:B----4-:R-:W-:Y:S01]  /*3fb0*/  FSETP.GT.AND P5, PT, R42, R5, PT ;  /* 0x000000052a00720b */ /* 0x010fe20003fa4000 */
[----:B------:R-:W3:Y:S01]  /*3fc0*/  SHFL.BFLY PT, R6, R39, 0x2, 0x1f ;  /* 0x0c401f0027067f89 */ /* 0x000ee200000e0000 */
[----:B------:R-:W-:Y:S02]  /*3fd0*/  @!P6 FSEL R32, R32, R21, P4 ;  /* 0x000000152020e208 */ /* 0x000fe40002000000 */
[C---:B------:R-:W-:Y:S02]  /*3fe0*/  FSETP.NAN.AND P6, PT, R28.reuse, R28, PT ;  /* 0x0000001c1c00720b */ /* 0x040fe40003fc8000 */
[----:B-1----:R-:W-:Y:S01]  /*3ff0*/  FSETP.GT.AND P4, PT, R43, R4, PT ;  /* 0x000000042b00720b */ /* 0x002fe20003f84000 */
[----:B------:R-:W1:Y:S01]  /*4000*/  SHFL.BFLY PT, R19, R32, 0x2, 0x1f ;  /* 0x0c401f0020137f89 */ /* 0x000e6200000e0000 */
[----:B------:R-:W-:-:S02]  /*4010*/  @!P0 FSEL R28, R28, R23, P6 ;  /* 0x000000171c1c8208 */ /* 0x000fc40003000000 */
[----:B------:R-:W-:Y:S02]  /*4020*/  FSETP.NAN.AND P0, PT, R42, R42, PT ;  /* 0x0000002a2a00720b */ /* 0x000fe40003f08000 */
[----:B------:R-:W-:Y:S01]  /*4030*/  FSETP.NAN.AND P6, PT, R24, R24, PT ;  /* 0x000000181800720b */ /* 0x000fe20003fc8000 */
[----:B------:R-:W4:Y:S01]  /*4040*/  SHFL.BFLY PT, R21, R28, 0x2, 0x1f ;  /* 0x0c401f001c157f89 */ /* 0x000f2200000e0000 */
[----:B------:R-:W-:Y:S02]  /*4050*/  @!P5 FSEL R42, R42, R5, P0 ;  /* 0x000000052a2ad208 */ /* 0x000fe40000000000 */
[C---:B------:R-:W-:Y:S02]  /*4060*/  FSETP.NAN.AND P0, PT, R43.reuse, R43, PT ;  /* 0x0000002b2b00720b */ /* 0x040fe40003f08000 */
[----:B0-----:R-:W-:Y:S01]  /*4070*/  FSETP.GT.AND P5, PT, R24, R13, PT ;  /* 0x0000000d1800720b */ /* 0x001fe20003fa4000 */
[----:B------:R-:W0:Y:S01]  /*4080*/  SHFL.BFLY PT, R5, R42, 0x1, 0x1f ;  /* 0x0c201f002a057f89 */ /* 0x000e2200000e0000 */
[----:B------:R-:W-:-:S02]  /*4090*/  @!P4 FSEL R43, R43, R4, P0 ;  /* 0x000000042b2bc208 */ /* 0x000fc40000000000 */
[C---:B--2---:R-:W-:Y:S02]  /*40a0*/  FSETP.GEU.AND P4, PT, R7.reuse, R2, PT ;  /* 0x000000020700720b */ /* 0x044fe40003f8e000 */
[----:B------:R-:W-:Y:S01]  /*40b0*/  FSETP.GT.AND P0, PT, R40, R15, PT ;  /* 0x0000000f2800720b */ /* 0x000fe20003f04000 */
[----:B------:R-:W-:Y:S06]  /*40c0*/  SHFL.BFLY PT, R4, R43, 0x1, 0x1f ;  /* 0x0c201f002b047f89 */ /* 0x000fec00000e0000 */
[----:B------:R-:W-:Y:S02]  /*40d0*/  @!P5 FSEL R24, R24, R13, P6 ;  /* 0x0000000d1818d208 */ /* 0x000fe40003000000 */
[----:B------:R-:W-:-:S02]  /*40e0*/  FSETP.NAN.AND P6, PT, R7, R7, PT ;  /* 0x000000070700720b */ /* 0x000fc40003fc8000 */
[----:B------:R-:W-:Y:S02]  /*40f0*/  FSETP.GT.AND P5, PT, R44, R17, PT ;  /* 0x000000112c00720b */ /* 0x000fe40003fa4000 */
[----:B------:R-:W-:Y:S02]  /*4100*/  @P4 FSEL R7, R7, R2, P6 ;  /* 0x0000000207074208 */ /* 0x000fe40003000000 */
[C---:B------:R-:W-:Y:S02]  /*4110*/  FSETP.NAN.AND P6, PT, R40.reuse, R40, PT ;  /* 0x000000282800720b */ /* 0x040fe40003fc8000 */
[----:B---3--:R-:W-:Y:S01]  /*4120*/  FSETP.GT.AND P4, PT, R39, R6, PT ;  /* 0x000000062700720b */ /* 0x008fe20003f84000 */
[----:B------:R-:W2:Y:S01]  /*4130*/  SHFL.BFLY PT, R2, R7, 0x1, 0x1f ;  /* 0x0c201f0007027f89 */ /* 0x000ea200000e0000 */
[----:B------:R-:W-:Y:S02]  /*4140*/  @!P0 FSEL R40, R40, R15, P6 ;  /* 0x0000000f28288208 */ /* 0x000fe40003000000 */
[----:B------:R-:W-:-:S02]  /*4150*/  FSETP.NAN.AND P6, PT, R44, R44, PT ;  /* 0x0000002c2c00720b */ /* 0x000fc40003fc8000 */
[----:B-1----:R-:W-:Y:S02]  /*4160*/  FSETP.GT.AND P0, PT, R32, R19, PT ;  /* 0x000000132000720b */ /* 0x002fe40003f04000 */
[----:B------:R-:W-:Y:S02]  /*4170*/  @!P5 FSEL R44, R44, R17, P6 ;  /* 0x000000112c2cd208 */ /* 0x000fe40003000000 */
[C---:B------:R-:W-:Y:S01]  /*4180*/  FSETP.NAN.AND P5, PT, R39.reuse, R39, PT ;  /* 0x000000272700720b */ /* 0x040fe20003fa8000 */
[----:B------:R-:W1:Y:S01]  /*4190*/  SHFL.BFLY PT, R17, R24, 0x1, 0x1f ;  /* 0x0c201f0018117f89 */ /* 0x000e6200000e0000 */
[----:B----4-:R-:W-:Y:S02]  /*41a0*/  FSETP.GT.AND P6, PT, R28, R21, PT ;  /* 0x000000151c00720b */ /* 0x010fe40003fc4000 */
[----:B------:R-:W-:Y:S02]  /*41b0*/  @!P4 FSEL R39, R39, R6, P5 ;  /* 0x000000062727c208 */ /* 0x000fe40002800000 */
[----:B0-----:R-:W-:-:S02]  /*41c0*/  FSETP.GT.AND P5, PT, R42, R5, PT ;  /* 0x000000052a00720b */ /* 0x001fc40003fa4000 */
[----:B------:R-:W-:-:S04]  /*41d0*/  FSETP.NAN.AND P4, PT, R32, R32, PT ;  /* 0x000000202000720b */ /* 0x000fc80003f88000 */
[----:B------:R-:W-:Y:S02]  /*41e0*/  @!P0 FSEL R32, R32, R19, P4 ;  /* 0x0000001320208208 */ /* 0x000fe40002000000 */
[----:B------:R-:W-:Y:S01]  /*41f0*/  FSETP.NAN.AND P4, PT, R28, R28, PT ;  /* 0x0000001c1c00720b */ /* 0x000fe20003f88000 */
[----:B------:R-:W0:Y:S01]  /*4200*/  SHFL.BFLY PT, R19, R40, 0x1, 0x1f ;  /* 0x0c201f0028137f89 */ /* 0x000e2200000e0000 */
[----:B------:R-:W-:Y:S02]  /*4210*/  FSETP.NAN.AND P0, PT, R42, R42, PT ;  /* 0x0000002a2a00720b */ /* 0x000fe40003f08000 */
[----:B------:R-:W-:Y:S01]  /*4220*/  @!P6 FSEL R28, R28, R21, P4 ;  /* 0x000000151c1ce208 */ /* 0x000fe20002000000 */
[----:B------:R-:W-:Y:S01]  /*4230*/  SHFL.BFLY PT, R23, R32, 0x1, 0x1f ;  /* 0x0c201f0020177f89 */ /* 0x000fe200000e0000 */
[----:B--2---:R-:W-:Y:S02]  /*4240*/  FSETP.GEU.AND P4, PT, R7, R2, PT ;  /* 0x000000020700720b */ /* 0x004fe40003f8e000 */
[----:B------:R-:W-:Y:S01]  /*4250*/  @!P5 SEL R42, R42, R5, P0 ;  /* 0x000000052a2ad207 */ /* 0x000fe20000000000 */
[----:B------:R-:W2:Y:S01]  /*4260*/  SHFL.BFLY PT, R21, R44, 0x1, 0x1f ;  /* 0x0c201f002c157f89 */ /* 0x000ea200000e0000 */
[----:B------:R-:W-:-:S02]  /*4270*/  LOP3.LUT P0, RZ, R0, 0xf, RZ, 0xc0, !PT ;  /* 0x0000000f00ff7812 */ /* 0x000fc4000780c0ff */
[----:B------:R-:W-:Y:S01]  /*4280*/  FSETP.NAN.AND P6, PT, R7, R7, PT ;  /* 0x000000070700720b */ /* 0x000fe20003fc8000 */
[----:B------:R-:W-:Y:S01]  /*4290*/  SHFL.BFLY PT, R29, R28, 0x1, 0x1f ;  /* 0x0c201f001c1d7f89 */ /* 0x000fe200000e0000 */
[----:B------:R-:W-:Y:S02]  /*42a0*/  ISETP.LT.AND P0, PT, R0, 0x80, !P0 ;  /* 0x000000800000780c */ /* 0x000fe40004701270 */
[----:B------:R-:W-:-:S03]  /*42b0*/  FSETP.GT.AND P5, PT, R43, R4, PT ;  /* 0x000000042b00720b */ /* 0x000fc60003fa4000 */
[----:B------:R-:W-:Y:S02]  /*42c0*/  @P4 SEL R7, R7, R2, P6 ;  /* 0x0000000207074207 */ /* 0x000fe40003000000 */
[----:B------:R-:W-:Y:S01]  /*42d0*/  FSETP.NAN.AND P4, PT, R43, R43, PT ;  /* 0x0000002b2b00720b */ /* 0x000fe20003f88000 */
[----:B------:R-:W3:Y:S01]  /*42e0*/  SHFL.BFLY PT, R2, R39, 0x1, 0x1f ;  /* 0x0c201f0027027f89 */ /* 0x000ee200000e0000 */
[----:B------:R-:W-:-:S04]  /*42f0*/  FSETP.NAN.AND P6, PT, R24, R24, PT ;  /* 0x000000181800720b */ /* 0x000fc80003fc8000 */
[----:B------:R-:W-:Y:S02]  /*4300*/  @P0 STS [R0.X4], R7 ;  /* 0x0000000700000388 */ /* 0x000fe40000004800 */
[----:B------:R-:W-:Y:S02]  /*4310*/  @!P5 SEL R43, R43, R4, P4 ;  /* 0x000000042b2bd207 */ /* 0x000fe40002000000 */
[----:B------:R-:W-:Y:S01]  /*4320*/  BAR.SYNC.DEFER_BLOCKING 0x0 ;  /* 0x0000000000007b1d */ /* 0x000fe20000010000 */
[----:B-1----:R-:W-:Y:S02]  /*4330*/  FSETP.GT.AND P5, PT, R24, R17, PT ;  /* 0x000000111800720b */ /* 0x002fe40003fa4000 */
[----:B0-----:R-:W-:-:S11]  /*4340*/  FSETP.GT.AND P4, PT, R40, R19, PT ;  /* 0x000000132800720b */ /* 0x001fd60003f84000 */
[----:B------:R-:W-:Y:S02]  /*4350*/  @!P5 SEL R24, R24, R17, P6 ;  /* 0x000000111818d207 */ /* 0x000fe40003000000 */
[----:B--2---:R-:W-:Y:S02]  /*4360*/  FSETP.GT.AND P5, PT, R44, R21, PT ;  /* 0x000000152c00720b */ /* 0x004fe40003fa4000 */
[----:B------:R-:W-:-:S04]  /*4370*/  FSETP.NAN.AND P6, PT, R40, R40, PT ;  /* 0x000000282800720b */ /* 0x000fc80003fc8000 */
[----:B------:R-:W-:Y:S01]  /*4380*/  @!P4 SEL R40, R40, R19, P6 ;  /* 0x000000132828c207 */ /* 0x000fe20003000000 */
[----:B------:R-:W-:Y:S01]  /*4390*/  LDS R4, [RZ] ;  /* 0x00000000ff047984 */ /* 0x000fe20000000800 */
[C---:B---3--:R-:W-:Y:S02]  /*43a0*/  FSETP.GT.AND P4, PT, R39.reuse, R2, PT ;  /* 0x000000022700720b */ /* 0x048fe40003f84000 */
[C---:B------:R-:W-:Y:S01]  /*43b0*/  FSETP.NAN.AND P6, PT, R44.reuse, R44, PT ;  /* 0x0000002c2c00720b */ /* 0x040fe20003fc8000 */
[----:B------:R-:W-:Y:S03]  /*43c0*/  LDS R5, [0x40] ;  /* 0x00004000ff057984 */ /* 0x000fe60000000800 */
[----:B------:R-:W-:Y:S01]  /*43d0*/  @!P5 SEL R44, R44, R21, P6 ;  /* 0x000000152c2cd207 */ /* 0x000fe20003000000 */
[----:B------:R-:W-:Y:S01]  /*43e0*/  LDS R6, [0x80] ;  /* 0x00008000ff067984 */ /* 0x000fe20000000800 */
[----:B------:R-:W-:-:S02]  /*43f0*/  FSETP.NAN.AND P6, PT, R39, R39, PT ;  /* 0x000000272700720b */ /* 0x000fc40003fc8000 */
[----:B------:R-:W-:Y:S01]  /*4400*/  FSETP.GT.AND P5, PT, R32, R23, PT ;  /* 0x000000172000720b */ /* 0x000fe20003fa4000 */
[----:B------:R-:W0:Y:S02]  /*4410*/  LDS R7, [0xc0] ;  /* 0x0000c000ff077984 */ /* 0x000e240000000800 */
[----:B------:R-:W-:Y:S02]  /*4420*/  @!P4 SEL R39, R39, R2, P6 ;  /* 0x000000022727c207 */ /* 0x000fe40003000000 */
[----:B------:R-:W1:Y:S01]  /*4430*/  LDS R12, [0x100] ;  /* 0x00010000ff0c7984 */ /* 0x000e620000000800 */
[----:B------:R-:W-:Y:S02]  /*4440*/  FSETP.GT.AND P4, PT, R28, R29, PT ;  /* 0x0000001d1c00720b */ /* 0x000fe40003f84000 */
[C---:B------:R-:W-:Y:S01]  /*4450*/  FSETP.NAN.AND P6, PT, R32.reuse, R32, PT ;  /* 0x000000202000720b */ /* 0x040fe20003fc8000 */
[----:B------:R-:W2:Y:S04]  /*4460*/  LDS R13, [0x140] ;  /* 0x00014000ff0d7984 */ /* 0x000ea80000000800 */
[----:B------:R-:W-:Y:S01]  /*4470*/  LDS R14, [0x180] ;  /* 0x00018000ff0e7984 */ /* 0x000fe20000000800 */
[----:B------:R-:W-:-:S02]  /*4480*/  @!P5 SEL R32, R32, R23, P6 ;  /* 0x000000172020d207 */ /* 0x000fc40003000000 */
[C---:B------:R-:W-:Y:S01]  /*4490*/  FSETP.NAN.AND P5, PT, R28.reuse, R28, PT ;  /* 0x0000001c1c00720b */ /* 0x040fe20003fa8000 */
[----:B------:R-:W3:Y:S03]  /*44a0*/  LDS R15, [0x1c0] ;  /* 0x0001c000ff0f7984 */ /* 0x000ee60000000800 */
[----:B------:R-:W-:Y:S01]  /*44b0*/  @!P4 SEL R28, R28, R29, P5 ;  /* 0x0000001d1c1cc207 */ /* 0x000fe20002800000 */
[----:B------:R-:W-:Y:S06]  /*44c0*/  BAR.SYNC.DEFER_BLOCKING 0x0 ;  /* 0x0000000000007b1d */ /* 0x000fec0000010000 */
[----:B0-----:R-:W-:Y:S01]  /*44d0*/  STS.128 [RZ], R4 ;  /* 0x00000004ff007388 */ /* 0x001fe20000000c00 */
[----:B-1----:R-:W-:-:S02]  /*44e0*/  FSETP.GE.AND P5, PT, R12, RZ, PT ;  /* 0x000000ff0c00720b */ /* 0x002fc40003fa6000 */
[C---:B--2---:R-:W-:Y:S01]  /*44f0*/  FSETP.GE.AND P4, PT, R13.reuse, RZ, PT ;  /* 0x000000ff0d00720b */ /* 0x044fe20003f86000 */
[----:B---3--:R0:W-:Y:S04]  /*4500*/  STS.128 [0x10], R12 ;  /* 0x0000100cff007388 */ /* 0x0081e80000000c00 */
[----:B------:R-:W-:Y:S01]  /*4510*/  BAR.SYNC.DEFER_BLOCKING 0x0 ;  /* 0x0000000000007b1d */ /* 0x000fe20000010000 */
[----:B0-----:R-:W-:Y:S02]  /*4520*/  FSEL R13, R13, RZ, !P4 ;  /* 0x000000ff0d0d7208 */ /* 0x001fe40006000000 */
[----:B------:R-:W-:-:S03]  /*4530*/  FSEL R12, R12, RZ, !P5 ;  /* 0x000000ff0c0c7208 */ /* 0x000fc60006800000 */
[----:B------:R-:W-:Y:S02]  /*4540*/  FADD R13, RZ, -R13 ;  /* 0x8000000dff0d7221 */ /* 0x000fe40000000000 */
[----:B------:R-:W-:Y:S01]  /*4550*/  FADD R12, RZ, -R12 ;  /* 0x8000000cff0c7221 */ /* 0x000fe20000000000 */
[----:B------:R-:W-:Y:S04]  /*4560*/  LDS R2, [R27.X4] ;  /* 0x000000001b027984 */ /* 0x000fe80000004800 */
[----:B------:R-:W-:Y:S06]  /*4570*/  BAR.SYNC.DEFER_BLOCKING 0x0 ;  /* 0x0000000000007b1d */ /* 0x000fec0000010000 */
[----:B------:R-:W-:Y:S04]  /*4580*/  @!P2 STS [R11], R42 ;  /* 0x0000002a0b00a388 */ /* 0x000fe80000000800 */
[----:B------:R-:W-:Y:S04]  /*4590*/  @!P2 STS [R11+0x40], R43 ;  /* 0x0000402b0b00a388 */ /* 0x000fe80000000800 */
[----:B------:R-:W-:Y:S04]  /*45a0*/  @!P2 STS [R11+0x80], R24 ;  /* 0x000080180b00a388 */ /* 0x000fe80000000800 */
[----:B------:R-:W-:Y:S04]  /*45b0*/  @!P2 STS [R11+0xc0], R40 ;  /* 0x0000c0280b00a388 */ /* 0x000fe80000000800 */
[----:B------:R-:W-:Y:S04]  /*45c0*/  @!P2 STS [R11+0x100], R44 ;  /* 0x0001002c0b00a388 */ /* 0x000fe80000000800 */
[----:B------:R-:W-:Y:S04]  /*45d0*/  @!P2 STS [R11+0x140], R39 ;  /* 0x000140270b00a388 */ /* 0x000fe80000000800 */
[----:B------:R-:W-:Y:S04]  /*45e0*/  @!P2 STS [R11+0x180], R32 ;  /* 0x000180200b00a388 */ /* 0x000fe80000000800 */
[----:B------:R-:W-:Y:S04]  /*45f0*/  @!P2 STS [R11+0x1c0], R28 ;  /* 0x0001c01c0b00a388 */ /* 0x000fe80000000800 */
[----:B------:R-:W-:Y:S06]  /*4600*/  BAR.SYNC.DEFER_BLOCKING 0x0 ;  /* 0x0000000000007b1d */ /* 0x000fec0000010000 */
[----:B------:R-:W0:Y:S04]  /*4610*/  @!P3 LDS R3, [R0.X4] ;  /* 0x000000000003b984 */ /* 0x000e280000004800 */
[----:B0-----:R-:W0:Y:S01]  /*4620*/  SHFL.BFLY PT, R10, R3, 0x8, 0x1f ;  /* 0x0d001f00030a7f89 */ /* 0x001e2200000e0000 */
[----:B------:R-:W-:-:S02]  /*4630*/  FSETP.NAN.AND P3, PT, R3, R3, PT ;  /* 0x000000030300720b */ /* 0x000fc40003f68000 */
[----:B0-----:R-:W-:-:S04]  /*4640*/  FSETP.GT.AND P2, PT, R3, R10, PT ;  /* 0x0000000a0300720b */ /* 0x001fc80003f44000 */
[----:B------:R-:W-:-:S04]  /*4650*/  FSEL R10, R3, R10, P2 ;  /* 0x0000000a030a7208 */ /* 0x000fc80001000000 */
[----:B------:R-:W-:-:S04]  /*4660*/  FSEL R21, R3, R10, P3 ;  /* 0x0000000a03157208 */ /* 0x000fc80001800000 */
[C---:B------:R-:W-:Y:S01]  /*4670*/  FSETP.NAN.AND P3, PT, R21.reuse, R21, PT ;  /* 0x000000151500720b */ /* 0x040fe20003f68000 */
[----:B------:R-:W0:Y:S02]  /*4680*/  SHFL.BFLY PT, R10, R21, 0x4, 0x1f ;  /* 0x0c801f00150a7f89 */ /* 0x000e2400000e0000 */
[----:B0-----:R-:W-:-:S13]  /*4690*/  FSETP.GT.AND P2, PT, R21, R10, PT ;  /* 0x0000000a1500720b */ /* 0x001fda0003f44000 */
[----:B------:R-:W-:-:S04]  /*46a0*/  @!P2 FSEL R21, R21, R10, P3 ;  /* 0x0000000a1515a208 */ /* 0x000fc80001800000 */
[C---:B------:R-:W-:Y:S01]  /*46b0*/  FSETP.NAN.AND P3, PT, R21.reuse, R21, PT ;  /* 0x000000151500720b */ /* 0x040fe20003f68000 */
[----:B------:R-:W0:Y:S02]  /*46c0*/  SHFL.BFLY PT, R10, R21, 0x2, 0x1f ;  /* 0x0c401f00150a7f89 */ /* 0x000e2400000e0000 */
[----:B0-----:R-:W-:-:S13]  /*46d0*/  FSETP.GT.AND P2, PT, R21, R10, PT ;  /* 0x0000000a1500720b */ /* 0x001fda0003f44000 */
[----:B------:R-:W-:-:S04]  /*46e0*/  @!P2 FSEL R21, R21, R10, P3 ;  /* 0x0000000a1515a208 */ /* 0x000fc80001800000 */
[C---:B------:R-:W-:Y:S01]  /*46f0*/  FSETP.NAN.AND P3, PT, R21.reuse, R21, PT ;  /* 0x000000151500720b */ /* 0x040fe20003f68000 */
[----:B------:R-:W0:Y:S02]  /*4700*/  SHFL.BFLY PT, R10, R21, 0x1, 0x1f ;  /* 0x0c201f00150a7f89 */ /* 0x000e2400000e0000 */
[----:B0-----:R-:W-:-:S13]  /*4710*/  FSETP.GT.AND P2, PT, R21, R10, PT ;  /* 0x0000000a1500720b */ /* 0x001fda0003f44000 */
[----:B------:R-:W-:Y:S02]  /*4720*/  @!P2 SEL R21, R21, R10, P3 ;  /* 0x0000000a1515a207 */ /* 0x000fe40001800000 */
[----:B------:R-:W-:Y:S02]  /*4730*/  FSETP.GE.AND P3, PT, R5, RZ, PT ;  /* 0x000000ff0500720b */ /* 0x000fe40003f66000 */
[----:B------:R-:W-:Y:S01]  /*4740*/  FSETP.GE.AND P2, PT, R6, RZ, PT ;  /* 0x000000ff0600720b */ /* 0x000fe20003f46000 */
[----:B------:R-:W-:Y:S04]  /*4750*/  @P0 STS [R0.X4], R21 ;  /* 0x0000001500000388 */ /* 0x000fe80000004800 */
[----:B------:R-:W-:Y:S01]  /*4760*/  BAR.SYNC.DEFER_BLOCKING 0x0 ;  /* 0x0000000000007b1d */ /* 0x000fe20000010000 */
[----:B------:R-:W-:-:S02]  /*4770*/  FSETP.GE.AND P0, PT, R4, RZ, PT ;  /* 0x000000ff0400720b */ /* 0x000fc40003f06000 */
[----:B------:R-:W-:Y:S02]  /*4780*/  FSEL R5, R5, RZ, !P3 ;  /* 0x000000ff05057208 */ /* 0x000fe40005800000 */
[----:B------:R-:W-:Y:S02]  /*4790*/  FSEL R4, R4, RZ, !P0 ;  /* 0x000000ff04047208 */ /* 0x000fe40004000000 */
[C---:B------:R-:W-:Y:S01]  /*47a0*/  FSETP.GE.AND P0, PT, R7.reuse, RZ, PT ;  /* 0x000000ff0700720b */ /* 0x040fe20003f06000 */
[----:B------:R-:W-:Y:S01]  /*47b0*/  FADD R5, RZ, -R5 ;  /* 0x80000005ff057221 */ /* 0x000fe20000000000 */
[----:B------:R-:W-:Y:S01]  /*47c0*/  FSEL R6, R6, RZ, !P2 ;  /* 0x000000ff06067208 */ /* 0x000fe20005000000 */
[----:B------:R-:W-:Y:S01]  /*47d0*/  FADD R4, RZ, -R4 ;  /* 0x80000004ff047221 */ /* 0x000fe20000000000 */
[----:B------:R-:W-:Y:S02]  /*47e0*/  FSEL R7, R7, RZ, !P0 ;  /* 0x000000ff07077208 */ /* 0x000fe40004000000 */
[----:B------:R-:W-:Y:S01]  /*47f0*/  FSETP.GE.AND P2, PT, R14, RZ, PT ;  /* 0x000000ff0e00720b */ /* 0x000fe20003f46000 */
[----:B------:R-:W-:Y:S01]  /*4800*/  FADD R6, RZ, -R6 ;  /* 0x80000006ff067221 */ /* 0x000fe20000000000 */
[----:B------:R-:W-:Y:S01]  /*4810*/  FSETP.NAN.AND P0, PT, R4, R4, PT ;  /* 0x000000040400720b */ /* 0x000fe20003f08000 */
[----:B------:R-:W-:Y:S01]  /*4820*/  FADD R7, RZ, -R7 ;  /* 0x80000007ff077221 */ /* 0x000fe20000000000 */
[----:B------:R-:W-:-:S02]  /*4830*/  FSEL R14, R14, RZ, !P2 ;  /* 0x000000ff0e0e7208 */ /* 0x000fc40005000000 */
[----:B------:R-:W-:-:S03]  /*4840*/  FSETP.NAN.AND P2, PT, R5, R5, PT ;  /* 0x000000050500720b */ /* 0x000fc60003f48000 */
[----:B------:R-:W-:Y:S01]  /*4850*/  FADD R14, RZ, -R14 ;  /* 0x8000000eff0e7221 */ /* 0x000fe20000000000 */
[----:B------:R-:W0:Y:S04]  /*4860*/  LDS R16, [RZ] ;  /* 0x00000000ff107984 */ /* 0x000e280000000800 */
[----:B------:R-:W1:Y:S04]  /*4870*/  LDS R19, [0xc0] ;  /* 0x0000c000ff137984 */ /* 0x000e680000000800 */
[----:B------:R-:W-:Y:S04]  /*4880*/  LDS R17, [0x40] ;  /* 0x00004000ff117984 */ /* 0x000fe80000000800 */
[----:B------:R-:W2:Y:S04]  /*4890*/  LDS R18, [0x80] ;  /* 0x00008000ff127984 */ /* 0x000ea80000000800 */
[----:B------:R-:W3:Y:S04]  /*48a0*/  LDS R20, [0x100] ;  /* 0x00010000ff147984 */ /* 0x000ee80000000800 */
[----:B------:R-:W-:Y:S04]  /*48b0*/  LDS R21, [0x140] ;  /* 0x00014000ff157984 */ /* 0x000fe80000000800 */
[----:B------:R-:W-:Y:S04]  /*48c0*/  LDS R22, [0x180] ;  /* 0x00018000ff167984 */ /* 0x000fe80000000800 */
[----:B------:R-:W4:Y:S04]  /*48d0*/  LDS R23, [0x1c0] ;  /* 0x0001c000ff177984 */ /* 0x000f280000000800 */
[----:B------:R-:W-:Y:S01]  /*48e0*/  BAR.SYNC.DEFER_BLOCKING 0x0 ;  /* 0x0000000000007b1d */ /* 0x000fe20000010000 */
[----:B0-----:R-:W-:-:S04]  /*48f0*/  FSETP.GTU.AND P3, PT, R16, RZ, PT ;  /* 0x000000ff1000720b */ /* 0x001fc80003f6c000 */
[----:B------:R-:W-:Y:S02]  /*4900*/  FSEL R3, R16, RZ, P3 ;  /* 0x000000ff10037208 */ /* 0x000fe40001800000 */
[C---:B------:R-:W-:Y:S02]  /*4910*/  FSETP.GE.AND P3, PT, R15.reuse, RZ, PT ;  /* 0x000000ff0f00720b */ /* 0x040fe40003f66000 */
[CC--:B------:R-:W-:Y:S02]  /*4920*/  FSETP.GT.AND P4, PT, R4.reuse, R3.reuse, PT ;  /* 0x000000030400720b */ /* 0x0c0fe40003f84000 */
[----:B------:R-:W-:Y:S02]  /*4930*/  FSEL R15, R15, RZ, !P3 ;  /* 0x000000ff0f0f7208 */ /* 0x000fe40005800000 */
[----:B------:R-:W-:Y:S02]  /*4940*/  @!P0 FSEL R4, R4, R3, P4 ;  /* 0x0000000304048208 */ /* 0x000fe40002000000 */
[----:B------:R-:W-:Y:S01]  /*4950*/  FSETP.NAN.AND P3, PT, R6, R6, PT ;  /* 0x000000060600720b */ /* 0x000fe20003f68000 */
[----:B------:R-:W-:Y:S01]  /*4960*/  FADD R15, RZ, -R15 ;  /* 0x8000000fff0f7221 */ /* 0x000fe20000000000 */
[----:B-1----:R-:W-:Y:S01]  /*4970*/  FSETP.GTU.AND P4, PT, R19, RZ, PT ;  /* 0x000000ff1300720b */ /* 0x002fe20003f8c000 */
[----:B--2---:R0:W-:Y:S01]  /*4980*/  STS.128 [RZ], R16 ;  /* 0x00000010ff007388 */ /* 0x0041e20000000c00 */
[----:B------:R-:W-:-:S02]  /*4990*/  FSETP.GTU.AND P0, PT, R17, RZ, PT ;  /* 0x000000ff1100720b */ /* 0x000fc40003f0c000 */
[----:B------:R-:W-:Y:S02]  /*49a0*/  FSETP.GTU.AND P6, PT, R18, RZ, PT ;  /* 0x000000ff1200720b */ /* 0x000fe40003fcc000 */
[----:B------:R-:W-:Y:S02]  /*49b0*/  FSEL R10, R19, RZ, P4 ;  /* 0x000000ff130a7208 */ /* 0x000fe40002000000 */
[----:B------:R-:W-:Y:S02]  /*49c0*/  FSEL R24, R17, RZ, P0 ;  /* 0x000000ff11187208 */ /* 0x000fe40000000000 */
[----:B---3--:R-:W-:Y:S02]  /*49d0*/  FSETP.GTU.AND P5, PT, R20, RZ, PT ;  /* 0x000000ff1400720b */ /* 0x008fe40003fac000 */
[----:B------:R-:W-:Y:S01]  /*49e0*/  FSEL R11, R18, RZ, P6 ;  /* 0x000000ff120b7208 */ /* 0x000fe20003000000 */
[----:B----4-:R1:W-:Y:S04]  /*49f0*/  STS.128 [0x10], R20 ;  /* 0x00001014ff007388 */ /* 0x0103e80000000c00 */
[----:B------:R-:W-:Y:S01]  /*4a00*/  BAR.SYNC.DEFER_BLOCKING 0x0 ;  /* 0x0000000000007b1d */ /* 0x000fe20000010000 */
[----:B------:R-:W-:-:S02]  /*4a10*/  FSETP.NAN.AND P4, PT, R12, R12, PT ;  /* 0x0000000c0c00720b */ /* 0x000fc40003f88000 */
[----:B------:R-:W-:Y:S02]  /*4a20*/  FSETP.NAN.AND P0, PT, R7, R7, PT ;  /* 0x000000070700720b */ /* 0x000fe40003f08000 */
[----:B------:R-:W-:Y:S02]  /*4a30*/  FSEL R3, R20, RZ, P5 ;  /* 0x000000ff14037208 */ /* 0x000fe40002800000 */
[CC--:B------:R-:W-:Y:S02]  /*4a40*/  FSETP.GT.AND P6, PT, R6.reuse, R11.reuse, PT ;  /* 0x0000000b0600720b */ /* 0x0c0fe40003fc4000 */
[CC--:B------:R-:W-:Y:S02]  /*4a50*/  FSETP.GT.AND P5, PT, R5.reuse, R24.reuse, PT ;  /* 0x000000180500720b */ /* 0x0c0fe40003fa4000 */
[----:B------:R-:W-:Y:S01]  /*4a60*/  @!P3 FSEL R6, R6, R11, P6 ;  /* 0x0000000b0606b208 */ /* 0x000fe20003000000 */
[----:B------:R-:W-:Y:S01]  /*4a70*/  FMUL R11, R4, 0.0078740157186985015869 ;  /* 0x3c010204040b7820 */ /* 0x000fe20000400000 */
[----:B------:R-:W-:Y:S01]  /*4a80*/  @!P2 FSEL R5, R5, R24, P5 ;  /* 0x000000180505a208 */ /* 0x000fe20002800000 */
[----:B------:R-:W-:Y:S01]  /*4a90*/  IMAD.MOV.U32 R24, RZ, RZ, 0x3e800000 ;  /* 0x3e800000ff187424 */ /* 0x000fe200078e00ff */
[-C--:B------:R-:W-:Y:S01]  /*4aa0*/  FSETP.GT.AND P3, PT, R12, R3.reuse, PT ;  /* 0x000000030c00720b */ /* 0x080fe20003f64000 */
[----:B------:R-:W-:Y:S01]  /*4ab0*/  FMUL R6, R6, 0.0078740157186985015869 ;  /* 0x3c01020406067820 */ /* 0x000fe20000400000 */
[----:B------:R-:W-:Y:S01]  /*4ac0*/  FSETP.GT.AND P2, PT, R7, R10, PT ;  /* 0x0000000a0700720b */ /* 0x000fe20003f44000 */
[----:B------:R-:W-:Y:S01]  /*4ad0*/  FMUL R5, R5, 0.0078740157186985015869 ;  /* 0x3c01020405057820 */ /* 0x000fe20000400000 */
[----:B------:R-:W-:-:S02]  /*4ae0*/  @!P4 FSEL R12, R12, R3, P3 ;  /* 0x000000030c0cc208 */ /* 0x000fc40001800000 */
[----:B------:R-:W-:Y:S02]  /*4af0*/  @!P0 FSEL R7, R7, R10, P2 ;  /* 0x0000000a07078208 */ /* 0x000fe40001000000 */
[----:B------:R-:W-:Y:S01]  /*4b00*/  FSETP.NAN.AND P5, PT, R13, R13, PT ;  /* 0x0000000d0d00720b */ /* 0x000fe20003fa8000 */
[----:B------:R-:W-:Y:S01]  /*4b10*/  FMUL R12, R12, 0.0078740157186985015869 ;  /* 0x3c0102040c0c7820 */ /* 0x000fe20000400000 */
[----:B------:R-:W-:Y:S01]  /*4b20*/  FSETP.NAN.AND P4, PT, R14, R14, PT ;  /* 0x0000000e0e00720b */ /* 0x000fe20003f88000 */
[----:B------:R-:W-:Y:S01]  /*4b30*/  FMUL R7, R7, 0.0078740157186985015869 ;  /* 0x3c01020407077820 */ /* 0x000fe20000400000 */
[----:B------:R-:W-:Y:S01]  /*4b40*/  FSETP.GTU.AND P0, PT, R21, RZ, PT ;  /* 0x000000ff1500720b */ /* 0x000fe20003f0c000 */
[----:B------:R-:W2:Y:S01]  /*4b50*/  LDS R27, [R27.X4] ;  /* 0x000000001b1b7984 */ /* 0x000ea20000004800 */
[----:B------:R-:W-:Y:S02]  /*4b60*/  FSETP.GTU.AND P2, PT, R22, RZ, PT ;  /* 0x000000ff1600720b */ /* 0x000fe40003f4c000 */
[----:B------:R-:W-:-:S02]  /*4b70*/  FSETP.GTU.AND P6, PT, R23, RZ, PT ;  /* 0x000000ff1700720b */ /* 0x000fc40003fcc000 */
[----:B------:R-:W-:Y:S02]  /*4b80*/  FSETP.NAN.AND P3, PT, R15, R15, PT ;  /* 0x0000000f0f00720b */ /* 0x000fe40003f68000 */
[----:B------:R-:W-:Y:S02]  /*4b90*/  FSEL R10, R21, RZ, P0 ;  /* 0x000000ff150a7208 */ /* 0x000fe40000000000 */
[----:B------:R-:W-:Y:S02]  /*4ba0*/  FSEL R3, R22, RZ, P2 ;  /* 0x000000ff16037208 */ /* 0x000fe40001000000 */
[----:B------:R-:W-:Y:S02]  /*4bb0*/  FSEL R4, R23, RZ, P6 ;  /* 0x000000ff17047208 */ /* 0x000fe40003000000 */
[----:B------:R-:W-:Y:S02]  /*4bc0*/  FSETP.GT.AND P6, PT, R13, R10, PT ;  /* 0x0000000a0d00720b */ /* 0x000fe40003fc4000 */
[----:B------:R-:W-:-:S02]  /*4bd0*/  FSETP.GT.AND P2, PT, R14, R3, PT ;  /* 0x000000030e00720b */ /* 0x000fc40003f44000 */
[----:B------:R-:W-:Y:S02]  /*4be0*/  FSETP.GT.AND P0, PT, R11, 9.9999997473787516356e-06, PT ;  /* 0x3727c5ac0b00780b */ /* 0x000fe40003f04000 */
[----:B------:R-:W-:Y:S02]  /*4bf0*/  @!P5 FSEL R13, R13, R10, P6 ;  /* 0x0000000a0d0dd208 */ /* 0x000fe40003000000 */
[----:B------:R-:W-:Y:S02]  /*4c00*/  @!P4 FSEL R14, R14, R3, P2 ;  /* 0x000000030e0ec208 */ /* 0x000fe40001000000 */
[-C--:B------:R-:W-:Y:S01]  /*4c10*/  FSETP.GT.AND P5, PT, R15, R4.reuse, PT ;  /* 0x000000040f00720b */ /* 0x080fe20003fa4000 */
[----:B------:R-:W-:Y:S01]  /*4c20*/  FMUL R13, R13, 0.0078740157186985015869 ;  /* 0x3c0102040d0d7820 */ /* 0x000fe20000400000 */
[----:B------:R-:W-:Y:S01]  /*4c30*/  FSETP.GT.AND P2, PT, R5, 9.9999997473787516356e-06, PT ;  /* 0x3727c5ac0500780b */ /* 0x000fe20003f44000 */
[----:B------:R-:W-:Y:S01]  /*4c40*/  FMUL R14, R14, 0.0078740157186985015869 ;  /* 0x3c0102040e0e7820 */ /* 0x000fe20000400000 */
[----:B------:R-:W-:-:S02]  /*4c50*/  @!P3 FSEL R15, R15, R4, P5 ;  /* 0x000000040f0fb208 */ /* 0x000fc40002800000 */
[----:B------:R-:W-:Y:S02]  /*4c60*/  FSETP.NAN.AND P4, PT, R11, R11, PT ;  /* 0x0000000b0b00720b */ /* 0x000fe40003f88000 */
[----:B------:R-:W-:Y:S01]  /*4c70*/  FSETP.GT.AND P3, PT, R6, 9.9999997473787516356e-06, PT ;  /* 0x3727c5ac0600780b */ /* 0x000fe20003f64000 */
[----:B------:R-:W-:Y:S01]  /*4c80*/  FMUL R15, R15, 0.0078740157186985015869 ;  /* 0x3c0102040f0f7820 */ /* 0x000fe20000400000 */
[----:B------:R-:W-:Y:S02]  /*4c90*/  FSETP.NAN.AND P5, PT, R5, R5, PT ;  /* 0x000000050500720b */ /* 0x000fe40003fa8000 */
[----:B------:R-:W-:Y:S02]  /*4ca0*/  @!P0 FSEL R11, R11, 9.9999997473787516356e-06, P4 ;  /* 0x3727c5ac0b0b8808 */ /* 0x000fe40002000000 */
[----:B------:R-:W-:Y:S02]  /*4cb0*/  FSETP.GT.AND P0, PT, R12, 9.9999997473787516356e-06, PT ;  /* 0x3727c5ac0c00780b */ /* 0x000fe40003f04000 */
[----:B------:R-:W-:-:S02]  /*4cc0*/  @!P2 FSEL R5, R5, 9.9999997473787516356e-06, P5 ;  /* 0x3727c5ac0505a808 */ /* 0x000fc40002800000 */
[----:B------:R-:W-:Y:S02]  /*4cd0*/  FSETP.GT.AND P4, PT, R7, 9.9999997473787516356e-06, PT ;  /* 0x3727c5ac0700780b */ /* 0x000fe40003f84000 */
[C---:B------:R-:W-:Y:S02]  /*4ce0*/  FSETP.NAN.AND P5, PT, R6.reuse, R6, PT ;  /* 0x000000060600720b */ /* 0x040fe40003fa8000 */
[----:B------:R-:W-:Y:S02]  /*4cf0*/  FSETP.GT.AND P2, PT, R13, 9.9999997473787516356e-06, PT ;  /* 0x3727c5ac0d00780b */ /* 0x000fe40003f44000 */
[----:B------:R-:W-:Y:S02]  /*4d00*/  @!P3 FSEL R6, R6, 9.9999997473787516356e-06, P5 ;  /* 0x3727c5ac0606b808 */ /* 0x000fe40002800000 */
[----:B------:R-:W-:Y:S02]  /*4d10*/  FSETP.NAN.AND P5, PT, R12, R12, PT ;  /* 0x0000000c0c00720b */ /* 0x000fe40003fa8000 */
[----:B------:R-:W-:-:S02]  /*4d20*/  FSETP.GT.AND P3, PT, R14, 9.9999997473787516356e-06, PT ;  /* 0x3727c5ac0e00780b */ /* 0x000fc40003f64000 */
[----:B------:R-:W-:Y:S02]  /*4d30*/  FSETP.NAN.AND P6, PT, R7, R7, PT ;  /* 0x000000070700720b */ /* 0x000fe40003fc8000 */
[----:B------:R-:W-:Y:S02]  /*4d40*/  @!P0 FSEL R12, R12, 9.9999997473787516356e-06, P5 ;  /* 0x3727c5ac0c0c8808 */ /* 0x000fe40002800000 */
[----:B------:R-:W-:Y:S02]  /*4d50*/  FSETP.GT.AND P0, PT, R15, 9.9999997473787516356e-06, PT ;  /* 0x3727c5ac0f00780b */ /* 0x000fe40003f04000 */
[----:B------:R-:W-:Y:S02]  /*4d60*/  @!P4 FSEL R7, R7, 9.9999997473787516356e-06, P6 ;  /* 0x3727c5ac0707c808 */ /* 0x000fe40003000000 */
[----:B------:R-:W-:Y:S02]  /*4d70*/  FSETP.NAN.AND P6, PT, R14, R14, PT ;  /* 0x0000000e0e00720b */ /* 0x000fe40003fc8000 */
[----:B------:R-:W-:-:S02]  /*4d80*/  FSETP.NAN.AND P4, PT, R13, R13, PT ;  /* 0x0000000d0d00720b */ /* 0x000fc40003f88000 */
[----:B------:R-:W-:Y:S02]  /*4d90*/  @!P3 FSEL R14, R14, 9.9999997473787516356e-06, P6 ;  /* 0x3727c5ac0e0eb808 */ /* 0x000fe40003000000 */
[----:B------:R-:W-:Y:S02]  /*4da0*/  @!P2 FSEL R13, R13, 9.9999997473787516356e-06, P4 ;  /* 0x3727c5ac0d0da808 */ /* 0x000fe40002000000 */
[----:B------:R-:W-:Y:S02]  /*4db0*/  FSETP.NAN.AND P3, PT, R15, R15, PT ;  /* 0x0000000f0f00720b */ /* 0x000fe40003f68000 */
[----:B------:R-:W-:Y:S02]  /*4dc0*/  FSETP.GT.AND P2, PT, |R5|, 8.50705917302346158658e+37, PT ;  /* 0x7e8000000500780b */ /* 0x000fe40003f44200 */
[----:B------:R-:W-:Y:S02]  /*4dd0*/  FSETP.GT.AND P5, PT, |R11|, 8.50705917302346158658e+37, PT ;  /* 0x7e8000000b00780b */ /* 0x000fe40003fa4200 */
[----:B------:R-:W-:-:S02]  /*4de0*/  @!P0 FSEL R15, R15, 9.9999997473787516356e-06, P3 ;  /* 0x3727c5ac0f0f8808 */ /* 0x000fc40001800000 */
[----:B------:R-:W-:Y:S02]  /*4df0*/  FSETP.GT.AND P3, PT, |R6|, 8.50705917302346158658e+37, PT ;  /* 0x7e8000000600780b */ /* 0x000fe40003f64200 */
[----:B------:R-:W-:Y:S02]  /*4e00*/  FSETP.GEU.AND P4, PT, |R11|, 1.175494350822287508e-38, PT ;  /* 0x008000000b00780b */ /* 0x000fe40003f8e200 */
[C---:B------:R-:W-:Y:S02]  /*4e10*/  FSETP.GEU.AND P6, PT, |R5|.reuse, 1.175494350822287508e-38, PT ;  /* 0x008000000500780b */ /* 0x040fe40003fce200 */
[C---:B------:R-:W-:Y:S01]  /*4e20*/  FSEL R4, R24.reuse, 1, P5 ;  /* 0x3f80000018047808 */ /* 0x040fe20002800000 */
[----:B------:R-:W-:Y:S01]  /*4e30*/  @P2 FMUL R5, R5, 0.25 ;  /* 0x3e80000005052820 */ /* 0x000fe20000400000 */
[----:B------:R-:W-:Y:S01]  /*4e40*/  FSEL R10, R24, 1, P2 ;  /* 0x3f800000180a7808 */ /* 0x000fe20001000000 */
[----:B------:R-:W-:Y:S01]  /*4e50*/  @P5 FMUL R11, R11, 0.25 ;  /* 0x3e8000000b0b5820 */ /* 0x000fe20000400000 */
[----:B------:R-:W-:-:S02]  /*4e60*/  FSETP.GT.AND P2, PT, |R12|, 8.50705917302346158658e+37, PT ;  /* 0x7e8000000c00780b */ /* 0x000fc40003f44200 */
[C---:B------:R-:W-:Y:S01]  /*4e70*/  FSETP.GEU.AND P0, PT, |R6|.reuse, 1.175494350822287508e-38, PT ;  /* 0x008000000600780b */ /* 0x040fe20003f0e200 */
[----:B------:R-:W-:Y:S01]  /*4e80*/  @P3 FMUL R6, R6, 0.25 ;  /* 0x3e80000006063820 */ /* 0x000fe20000400000 */
[----:B------:R-:W-:Y:S01]  /*4e90*/  FSETP.GT.AND P5, PT, |R7|, 8.50705917302346158658e+37, PT ;  /* 0x7e8000000700780b */ /* 0x000fe20003fa4200 */
[----:B------:R-:W-:Y:S01]  /*4ea0*/  @!P4 FMUL R11, R11, 16777216 ;  /* 0x4b8000000b0bc820 */ /* 0x000fe20000400000 */
[----:B------:R-:W-:Y:S01]  /*4eb0*/  FSEL R3, R24, 1, P3 ;  /* 0x3f80000018037808 */ /* 0x000fe20001800000 */
[----:B------:R-:W-:Y:S01]  /*4ec0*/  @!P4 FMUL R4, R4, 16777216 ;  /* 0x4b8000000404c820 */ /* 0x000fe20000400000 */
[----:B------:R-:W-:Y:S01]  /*4ed0*/  FSETP.GT.AND P3, PT, |R13|, 8.50705917302346158658e+37, PT ;  /* 0x7e8000000d00780b */ /* 0x000fe20003f64200 */
[----:B------:R-:W-:Y:S01]  /*4ee0*/  @!P6 FMUL R5, R5, 16777216 ;  /* 0x4b8000000505e820 */ /* 0x000fe20000400000 */
[C---:B------:R-:W-:Y:S01]  /*4ef0*/  FSETP.GEU.AND P4, PT, |R7|.reuse, 1.175494350822287508e-38, PT ;  /* 0x008000000700780b */ /* 0x040fe20003f8e200 */
[----:B------:R-:W-:Y:S01]  /*4f00*/  @!P6 FMUL R10, R10, 16777216 ;  /* 0x4b8000000a0ae820 */ /* 0x000fe20000400000 */
[C---:B------:R-:W-:Y:S01]  /*4f10*/  FSETP.GEU.AND P6, PT, |R12|.reuse, 1.175494350822287508e-38, PT ;  /* 0x008000000c00780b */ /* 0x040fe20003fce200 */
[----:B------:R-:W-:Y:S01]  /*4f20*/  @P2 FMUL R12, R12, 0.25 ;  /* 0x3e8000000c0c2820 */ /* 0x000fe20000400000 */
[----:B0-----:R-:W-:Y:S01]  /*4f30*/  FSEL R18, R24, 1, P5 ;  /* 0x3f80000018127808 */ /* 0x001fe20002800000 */
[----:B------:R-:W-:Y:S01]  /*4f40*/  @!P0 FMUL R6, R6, 16777216 ;  /* 0x4b80000006068820 */ /* 0x000fe20000400000 */
[----:B------:R-:W-:Y:S01]  /*4f50*/  FSEL R19, R24, 1, P2 ;  /* 0x3f80000018137808 */ /* 0x000fe20001000000 */
[----:B------:R-:W-:Y:S01]  /*4f60*/  @P5 FMUL R7, R7, 0.25 ;  /* 0x3e80000007075820 */ /* 0x000fe20000400000 */
[----:B------:R-:W-:Y:S01]  /*4f70*/  @!P0 FMUL R3, R3, 16777216 ;  /* 0x4b80000003038820 */ /* 0x000fe20000400000 */
[----:B------:R-:W-:Y:S01]  /*4f80*/  FSETP.GT.AND P2, PT, |R15|, 8.50705917302346158658e+37, PT ;  /* 0x7e8000000f00780b */ /* 0x000fe20003f44200 */
[----:B------:R-:W0:Y:S01]  /*4f90*/  MUFU.RCP R11, R11 ;  /* 0x0000000b000b7308 */ /* 0x000e220000001000 */
[----:B------:R-:W-:-:S02]  /*4fa0*/  FSETP.GT.AND P0, PT, |R14|, 8.50705917302346158658e+37, PT ;  /* 0x7e8000000e00780b */ /* 0x000fc40003f04200 */
[C---:B------:R-:W-:Y:S01]  /*4fb0*/  FSETP.GEU.AND P5, PT, |R13|.reuse, 1.175494350822287508e-38, PT ;  /* 0x008000000d00780b */ /* 0x040fe20003fae200 */
[----:B------:R-:W-:Y:S01]  /*4fc0*/  @P3 FMUL R13, R13, 0.25 ;  /* 0x3e8000000d0d3820 */ /* 0x000fe20000400000 */
[----:B-1----:R-:W-:Y:S01]  /*4fd0*/  FSEL R20, R24, 1, P3 ;  /* 0x3f80000018147808 */ /* 0x002fe20001800000 */
[----:B------:R-:W-:Y:S01]  /*4fe0*/  @!P4 FMUL R7, R7, 16777216 ;  /* 0x4b8000000707c820 */ /* 0x000fe20000400000 */
[----:B------:R-:W-:Y:S01]  /*4ff0*/  @!P4 FMUL R18, R18, 16777216 ;  /* 0x4b8000001212c820 */ /* 0x000fe20000400000 */
[C---:B------:R-:W-:Y:S01]  /*5000*/  FSETP.GEU.AND P3, PT, |R15|.reuse, 1.175494350822287508e-38, PT ;  /* 0x008000000f00780b */ /* 0x040fe20003f6e200 */
[----:B------:R-:W1:Y:S01]  /*5010*/  MUFU.RCP R6, R6 ;  /* 0x0000000600067308 */ /* 0x000e620000001000 */
[----:B------:R-:W-:Y:S01]  /*5020*/  FSETP.GEU.AND P4, PT, |R14|, 1.175494350822287508e-38, PT ;  /* 0x008000000e00780b */ /* 0x000fe20003f8e200 */
[----:B------:R-:W-:Y:S01]  /*5030*/  @!P6 FMUL R12, R12, 16777216 ;  /* 0x4b8000000c0ce820 */ /* 0x000fe20000400000 */
[----:B------:R-:W-:Y:S01]  /*5040*/  @P2 FMUL R15, R15, 0.25 ;  /* 0x3e8000000f0f2820 */ /* 0x000fe20000400000 */
[----:B------:R-:W-:Y:S01]  /*5050*/  FSEL R21, R24, 1, P0 ;  /* 0x3f80000018157808 */ /* 0x000fe20000000000 */
[----:B------:R-:W-:Y:S01]  /*5060*/  @P0 FMUL R14, R14, 0.25 ;  /* 0x3e8000000e0e0820 */ /* 0x000fe20000400000 */
[----:B------:R-:W-:Y:S01]  /*5070*/  LOP3.LUT P0, RZ, R0, 0x1f8, RZ, 0xc0, !PT ;  /* 0x000001f800ff7812 */ /* 0x000fe2000780c0ff */
[----:B------:R-:W-:Y:S01]  /*5080*/  @!P5 FMUL R13, R13, 16777216 ;  /* 0x4b8000000d0dd820 */ /* 0x000fe20000400000 */
[----:B------:R-:W3:Y:S01]  /*5090*/  MUFU.RCP R5, R5 ;  /* 0x0000000500057308 */ /* 0x000ee20000001000 */
[----:B0-----:R-:W-:Y:S01]  /*50a0*/  FMUL R0, R11, R4 ;  /* 0x000000040b007220 */ /* 0x001fe20000400000 */
[----:B------:R-:W-:Y:S01]  /*50b0*/  ISETP.LT.AND P0, PT, R25, 0xe10, !P0 ;  /* 0x00000e101900780c */ /* 0x000fe20004701270 */
[----:B------:R-:W-:Y:S01]  /*50c0*/  @!P6 FMUL R19, R19, 16777216 ;  /* 0x4b8000001313e820 */ /* 0x000fe20000400000 */
[----:B------:R-:W-:Y:S01]  /*50d0*/  @!P3 FMUL R15, R15, 16777216 ;  /* 0x4b8000000f0fb820 */ /* 0x000fe20000400000 */
[----:B------:R-:W-:Y:S01]  /*50e0*/  FSEL R4, R24, 1, P2 ;  /* 0x3f80000018047808 */ /* 0x000fe20001000000 */
[----:B------:R-:W-:Y:S01]  /*50f0*/  @!P4 FMUL R14, R14, 16777216 ;  /* 0x4b8000000e0ec820 */ /* 0x000fe20000400000 */
[----:B--2---:R-:W-:Y:S01]  /*5100*/  F2FP.BF16.PACK_AB R27, R27, R2 ;  /* 0x000000021b1b723e */ /* 0x004fe200000010ff */
[----:B------:R-:W0:Y:S01]  /*5110*/  MUFU.RCP R7, R7 ;  /* 0x0000000700077308 */ /* 0x000e220000001000 */
[----:B-1----:R-:W-:Y:S01]  /*5120*/  FMUL R17, R6, R3 ;  /* 0x0000000306117220 */ /* 0x002fe20000400000 */
[----:B------:R-:W-:Y:S01]  /*5130*/  IMAD.WIDE R2, R25, R46, c[0x0][0x180] ;  /* 0x0000600019027625 */ /* 0x000fe200078e022e */
[----:B------:R-:W-:Y:S01]  /*5140*/  @!P3 FMUL R4, R4, 16777216 ;  /* 0x4b8000000404b820 */ /* 0x000fe20000400000 */
[----:B------:R-:W-:Y:S01]  /*5150*/  @!P4 FMUL R21, R21, 16777216 ;  /* 0x4b8000001515c820 */ /* 0x000fe20000400000 */
[----:B------:R-:W-:Y:S01]  /*5160*/  @!P5 FMUL R20, R20, 16777216 ;  /* 0x4b8000001414d820 */ /* 0x000fe20000400000 */
[----:B------:R-:W-:Y:S01]  /*5170*/  PRMT R22, R27, 0x7632, R22 ;  /* 0x000076321b167816 */ /* 0x000fe20000000016 */
[----:B------:R1:W-:Y:S01]  /*5180*/  @P0 STG.E.U16 [R2.64], R27 ;  /* 0x0000001b02000986 */ /* 0x0003e2000c101504 */
[----:B------:R-:W2:Y:S01]  /*5190*/  MUFU.RCP R15, R15 ;  /* 0x0000000f000f7308 */ /* 0x000ea20000001000 */
[----:B---3--:R-:W-:Y:S01]  /*51a0*/  FMUL R16, R5, R10 ;  /* 0x0000000a05107220 */ /* 0x008fe20000400000 */
[----:B------:R-:W-:Y:S01]  /*51b0*/  IMAD.WIDE R10, R25, R46, c[0x0][0x198] ;  /* 0x00006600190a7625 */ /* 0x000fe200078e022e */
[----:B------:R-:W-:-:S02]  /*51c0*/  PRMT R23, R27, 0x7610, R23 ;  /* 0x000076101b177816 */ /* 0x000fc40000000017 */
[----:B------:R-:W-:-:S03]  /*51d0*/  PRMT R24, R27, 0x7632, R24 ;  /* 0x000076321b187816 */ /* 0x000fc60000000018 */
[----:B------:R-:W3:Y:S01]  /*51e0*/  MUFU.RCP R14, R14 ;  /* 0x0000000e000e7308 */ /* 0x000ee20000001000 */
[----:B0-----:R-:W-:Y:S01]  /*51f0*/  FMUL R18, R7, R18 ;  /* 0x0000001207127220 */ /* 0x001fe20000400000 */
[----:B------:R-:W-:Y:S01]  /*5200*/  IMAD.WIDE R6, R25, R46, c[0x0][0x190] ;  /* 0x0000640019067625 */ /* 0x000fe200078e022e */
[----:B-1----:R-:W-:-:S03]  /*5210*/  PRMT R3, R27, 0x7632, R3 ;  /* 0x000076321b037816 */ /* 0x002fc60000000003 */
[----:B------:R-:W-:Y:S02]  /*5220*/  IMAD.MOV.U32 R2, RZ, RZ, -0x1 ;  /* 0xffffffffff027424 */ /* 0x000fe400078e00ff */
[----:B------:R-:W0:Y:S01]  /*5230*/  MUFU.RCP R12, R12 ;  /* 0x0000000c000c7308 */ /* 0x000e220000001000 */
[----:B--2---:R-:W-:Y:S01]  /*5240*/  FMUL R15, R15, R4 ;  /* 0x000000040f0f7220 */ /* 0x004fe20000400000 */
[----:B------:R-:W-:-:S05]  /*5250*/  IMAD.WIDE R4, R25, R46, c[0x0][0x188] ;  /* 0x0000620019047625 */ /* 0x000fca00078e022e */
[----:B------:R-:W-:Y:S01]  /*5260*/  @P0 STG.E.U16 [R4.64], R3 ;  /* 0x0000000304000986 */ /* 0x000fe2000c101504 */
[----:B------:R-:W1:Y:S01]  /*5270*/  MUFU.RCP R13, R13 ;  /* 0x0000000d000d7308 */ /* 0x000e620000001000 */
[----:B---3--:R-:W-:Y:S01]  /*5280*/  FMUL R14, R14, R21 ;  /* 0x000000150e0e7220 */ /* 0x008fe20000400000 */
[----:B------:R-:W-:-:S05]  /*5290*/  PRMT R21, R27, 0x7610, R21 ;  /* 0x000076101b157816 */ /* 0x000fca0000000015 */
[----:B------:R-:W-:Y:S01]  /*52a0*/  @P0 STG.E.U16 [R6.64], R21 ;  /* 0x0000001506000986 */ /* 0x000fe2000c101504 */
[----:B0-----:R-:W-:-:S03]  /*52b0*/  FMUL R19, R12, R19 ;  /* 0x000000130c137220 */ /* 0x001fc60000400000 */
[----:B------:R-:W-:Y:S01]  /*52c0*/  @P0 STG.E.U16 [R10.64], R22 ;  /* 0x000000160a000986 */ /* 0x000fe2000c101504 */
[----:B-1----:R-:W-:Y:S01]  /*52d0*/  FMUL R20, R13, R20 ;  /* 0x000000140d147220 */ /* 0x002fe20000400000 */
[----:B------:R-:W-:-:S04]  /*52e0*/  IMAD.WIDE R12, R25, R46, c[0x0][0x1a0] ;  /* 0x00006800190c7625 */ /* 0x000fc800078e022e */
[----:B------:R-:W-:Y:S01]  /*52f0*/  IMAD.WIDE R46, R25, R46, c[0x0][0x1a8] ;  /* 0x00006a00192e7625 */ /* 0x000fe200078e022e */
[----:B------:R-:W-:Y:S04]  /*5300*/  @P0 STG.E.U16 [R12.64], R23 ;  /* 0x000000170c000986 */ /* 0x000fe8000c101504 */
[----:B------:R-:W-:Y:S04]  /*5310*/  @P0 STG.E.U16 [R46.64], R24 ;  /* 0x000000182e000986 */ /* 0x000fe8000c101504 */
[----:B------:R-:W-:Y:S06]  /*5320*/  BAR.SYNC.DEFER_BLOCKING 0x0 ;  /* 0x0000000000007b1d */ /* 0x000fec0000010000 */
[----:B------:R0:W-:Y:S04]  /*5330*/  STS [RZ], R0 ;  /* 0x00000000ff007388 */ /* 0x0001e80000000800 */
[----:B------:R1:W-:Y:S04]  /*5340*/  STS [0x8], R16 ;  /* 0x00000810ff007388 */ /* 0x0003e80000000800 */
[----:B------:R1:W-:Y:S01]  /*5350*/  STS [0x10], R17 ;  /* 0x00001011ff007388 */ /* 0x0003e20000000800 */
[----:B0-----:R-:W-:-:S03]  /*5360*/  IMAD.MOV.U32 R0, RZ, RZ, -0x200 ;  /* 0xfffffe00ff007424 */ /* 0x001fc600078e00ff */
[----:B------:R1:W-:Y:S04]  /*5370*/  STS [0x18], R18 ;  /* 0x00001812ff007388 */ /* 0x0003e80000000800 */
[----:B------:R1:W-:Y:S04]  /*5380*/  STS [0x20], R19 ;  /* 0x00002013ff007388 */ /* 0x0003e80000000800 */
[----:B------:R1:W-:Y:S04]  /*5390*/  STS [0x28], R20 ;  /* 0x00002814ff007388 */ /* 0x0003e80000000800 */
[----:B------:R1:W-:Y:S04]  /*53a0*/  STS [0x30], R14 ;  /* 0x0000300eff007388 */ /* 0x0003e80000000800 */
[----:B------:R1:W-:Y:S04]  /*53b0*/  STS [0x38], R15 ;  /* 0x0000380fff007388 */ /* 0x0003e80000000800 */
[----:B------:R-:W-:Y:S06]  /*53c0*/  BAR.SYNC.DEFER_BLOCKING 0x0 ;  /* 0x0000000000007b1d */ /* 0x000fec0000010000 */
[----:B-1----:R-:W0:Y:S02]  /*53d0*/  LDS R8, [R8.X8] ;  /* 0x0000000008087984 */ /* 0x002e240000008800 */
.L_x_2:
[----:B------:R-:W-:Y:S01]  /*53e0*/  IADD3 R0, P0, R0, 0x200, RZ ;  /* 0x0000020000007810 */ /* 0x000fe20007f1e0ff */
[----:B0-----:R-:W-:Y:S01]  /*53f0*/  IMAD.MOV.U32 R10, RZ, RZ, 0x2 ;  /* 0x00000002ff0a7424 */ /* 0x001fe200078e00ff */
[----:B------:R-:W-:Y:S01]  /*5400*/  CS2R R4, SRZ ;  /* 0x0000000000047805 */ /* 0x000fe2000001ff00 */
[----:B------:R-:W-:-:S02]  /*5410*/  CS2R R6, SRZ ;  /* 0x0000000000067805 */ /* 0x000fc4000001ff00 */
[----:B------:R-:W-:-:S04]  /*5420*/  IMAD.IADD R3, R9, 0x1, R0 ;  /* 0x0000000109037824 */ /* 0x000fc800078e0200 */
[----:B------:R-:W-:-:S05]  /*5430*/  IMAD.WIDE R10, R3, R10, c[0x0][0x178] ;  /* 0x00005e00030a7625 */ /* 0x000fca00078e020a */
[----:B------:R-:W2:Y:S01]  /*5440*/  @!P1 LDG.E.EF.128 R4, [R10.64] ;  /* 0x000000040a049981 */ /* 0x000ea2000c0e1d00 */
[----:B------:R-:W-:Y:S01]  /*5450*/  IMAD.X R2, RZ, RZ, R2, P0 ;  /* 0x000000ffff027224 */ /* 0x000fe200000e0602 */
[----:B------:R-:W-:-:S04]  /*5460*/  ISETP.GE.U32.AND P0, PT, R0, 0xa00, PT ;  /* 0x00000a000000780c */ /* 0x000fc80003f06070 */
[----:B------:R-:W-:Y:S01]  /*5470*/  ISETP.GE.U32.AND.EX P0, PT, R2, RZ, PT, P0 ;  /* 0x000000ff0200720c */ /* 0x000fe20003f06100 */
[C---:B--2---:R-:W-:Y:S01]  /*5480*/  IMAD.U32 R13, R4.reuse, 0x10000, RZ ;  /* 0x00010000040d7824 */ /* 0x044fe200078e00ff */
[----:B------:R-:W-:Y:S01]  /*5490*/  PRMT R4, R4, 0x7632, R4 ;  /* 0x0000763204047816 */ /* 0x000fe20000000004 */
[C---:B------:R-:W-:Y:S01]  /*54a0*/  IMAD.U32 R15, R6.reuse, 0x10000, RZ ;  /* 0x00010000060f7824 */ /* 0x040fe200078e00ff */
[----:B------:R-:W-:Y:S01]  /*54b0*/  PRMT R6, R6, 0x7632, R6 ;  /* 0x0000763206067816 */ /* 0x000fe20000000006 */
[C---:B0-----:R-:W-:Y:S01]  /*54c0*/  FMUL R12, R8.reuse, R13 ;  /* 0x0000000d080c7220 */ /* 0x041fe20000400000 */
[C---:B------:R-:W-:Y:S01]  /*54d0*/  IMAD.U32 R13, R5.reuse, 0x10000, RZ ;  /* 0x00010000050d7824 */ /* 0x040fe200078e00ff */
[----:B------:R-:W-:Y:S01]  /*54e0*/  FMUL R15, R8, R15 ;  /* 0x0000000f080f7220 */ /* 0x000fe20000400000 */
[----:B------:R-:W-:Y:S01]  /*54f0*/  IMAD.U32 R11, R4, 0x10000, RZ ;  /* 0x00010000040b7824 */ /* 0x000fe200078e00ff */
[----:B------:R-:W-:Y:S01]  /*5500*/  PRMT R5, R5, 0x7632, R5 ;  /* 0x0000763205057816 */ /* 0x000fe20000000005 */
[C---:B------:R-:W-:Y:S01]  /*5510*/  FMUL R14, R8.reuse, R13 ;  /* 0x0000000d080e7220 */ /* 0x040fe20000400000 */
[----:B------:R-:W0:Y:S01]  /*5520*/  FRND R12, R12 ;  /* 0x0000000c000c7307 */ /* 0x000e220000201000 */
[----:B------:R-:W-:Y:S01]  /*5530*/  IMAD.U32 R13, R7, 0x10000, RZ ;  /* 0x00010000070d7824 */ /* 0x000fe200078e00ff */
[C---:B------:R-:W-:Y:S01]  /*5540*/  FMUL R11, R8.reuse, R11 ;  /* 0x0000000b080b7220 */ /* 0x040fe20000400000 */
[----:B------:R-:W-:Y:S01]  /*5550*/  IMAD.U32 R5, R5, 0x10000, RZ ;  /* 0x0001000005057824 */ /* 0x000fe200078e00ff */
[----:B------:R-:W-:Y:S01]  /*5560*/  PRMT R7, R7, 0x7632, R7 ;  /* 0x0000763207077816 */ /* 0x000fe20000000007 */
[----:B------:R-:W-:-:S02]  /*5570*/  FMUL R13, R8, R13 ;  /* 0x0000000d080d7220 */ /* 0x000fc40000400000 */
[----:B------:R-:W-:Y:S01]  /*5580*/  FMUL R4, R8, R5 ;  /* 0x0000000508047220 */ /* 0x000fe20000400000 */
[----:B------:R-:W1:Y:S01]  /*5590*/  FRND R14, R14 ;  /* 0x0000000e000e7307 */ /* 0x000e620000201000 */
[----:B------:R-:W-:Y:S02]  /*55a0*/  IMAD.U32 R5, R6, 0x10000, RZ ;  /* 0x0001000006057824 */ /* 0x000fe400078e00ff */
[----:B------:R-:W-:Y:S02]  /*55b0*/  IMAD.U32 R7, R7, 0x10000, RZ ;  /* 0x0001000007077824 */ /* 0x000fe400078e00ff */
[C---:B------:R-:W-:Y:S02]  /*55c0*/  FMUL R5, R8.reuse, R5 ;  /* 0x0000000508057220 */ /* 0x040fe40000400000 */
[----:B------:R-:W-:Y:S01]  /*55d0*/  FMUL R7, R8, R7 ;  /* 0x0000000708077220 */ /* 0x000fe20000400000 */
[----:B------:R-:W2:Y:S01]  /*55e0*/  FRND R15, R15 ;  /* 0x0000000f000f7307 */ /* 0x000ea20000201000 */
[----:B0-----:R-:W-:-:S02]  /*55f0*/  FSETP.GT.AND P2, PT, R12, -127, PT ;  /* 0xc2fe00000c00780b */ /* 0x001fc40003f44000 */
[----:B------:R-:W-:-:S05]  /*5600*/  FSETP.NAN.AND P5, PT, R12, R12, PT ;  /* 0x0000000c0c00720b */ /* 0x000fca0003fa8000 */
[----:B------:R-:W0:Y:S01]  /*5610*/  FRND R13, R13 ;  /* 0x0000000d000d7307 */ /* 0x000e220000201000 */
[C---:B-1----:R-:W-:Y:S02]  /*5620*/  FSETP.GT.AND P4, PT, R14.reuse, -127, PT ;  /* 0xc2fe00000e00780b */ /* 0x042fe40003f84000 */
[----:B------:R-:W-:-:S03]  /*5630*/  FSETP.NAN.AND P6, PT, R14, R14, PT ;  /* 0x0000000e0e00720b */ /* 0x000fc60003fc8000 */
[----:B------:R-:W-:Y:S02]  /*5640*/  @!P2 FSEL R12, R12, -127, P5 ;  /* 0xc2fe00000c0ca808 */ /* 0x000fe40002800000 */
[----:B------:R-:W1:Y:S01]  /*5650*/  FRND R11, R11 ;  /* 0x0000000b000b7307 */ /* 0x000e620000201000 */
[C---:B--2---:R-:W-:Y:S02]  /*5660*/  FSETP.GT.AND P3, PT, R15.reuse, -127, PT ;  /* 0xc2fe00000f00780b */ /* 0x044fe40003f64000 */
[----:B------:R-:W-:-:S03]  /*5670*/  FSETP.NAN.AND P5, PT, R15, R15, PT ;  /* 0x0000000f0f00720b */ /* 0x000fc60003fa8000 */
[----:B------:R-:W-:Y:S02]  /*5680*/  @!P4 FSEL R14, R14, -127, P6 ;  /* 0xc2fe00000e0ec808 */ /* 0x000fe40003000000 */
[----:B------:R-:W2:Y:S01]  /*5690*/  FRND R4, R4 ;  /* 0x0000000400047307 */ /* 0x000ea20000201000 */
[----:B0-----:R-:W-:-:S05]  /*56a0*/  FSETP.GT.AND P2, PT, R13, -127, PT ;  /* 0xc2fe00000d00780b */ /* 0x001fca0003f44000 */
[----:B------:R-:W-:Y:S02]  /*56b0*/  @!P3 FSEL R15, R15, -127, P5 ;  /* 0xc2fe00000f0fb808 */ /* 0x000fe40002800000 */
[----:B------:R-:W0:Y:S01]  /*56c0*/  FRND R5, R5 ;  /* 0x0000000500057307 */ /* 0x000e220000201000 */
[----:B-1----:R-:W-:Y:S02]  /*56d0*/  FSETP.GT.AND P4, PT, R11, -127, PT ;  /* 0xc2fe00000b00780b */ /* 0x002fe40003f84000 */
[C---:B------:R-:W-:Y:S02]  /*56e0*/  FSETP.NAN.AND P5, PT, R13.reuse, R13, PT ;  /* 0x0000000d0d00720b */ /* 0x040fe40003fa8000 */
[----:B------:R-:W-:Y:S02]  /*56f0*/  FSETP.GEU.AND P3, PT, R12, 127, PT ;  /* 0x42fe00000c00780b */ /* 0x000fe40003f6e000 */
[----:B------:R-:W-:Y:S01]  /*5700*/  @!P2 FSEL R13, R13, -127, P5 ;  /* 0xc2fe00000d0da808 */ /* 0x000fe20002800000 */
[----:B------:R-:W1:Y:S01]  /*5710*/  F2I.S16.TRUNC.NTZ R6, R12 ;  /* 0x0000000c00067305 */ /* 0x000e62000020e900 */
[----:B--2---:R-:W-:-:S02]  /*5720*/  FSETP.GT.AND P5, PT, R4, -127, PT ;  /* 0xc2fe00000400780b */ /* 0x004fc40003fa4000 */
[----:B------:R-:W-:-:S04]  /*5730*/  FSETP.NAN.AND P6, PT, R11, R11, PT ;  /* 0x0000000b0b00720b */ /* 0x000fc80003fc8000 */
[----:B------:R-:W-:Y:S01]  /*5740*/  @!P4 FSEL R11, R11, -127, P6 ;  /* 0xc2fe00000b0bc808 */ /* 0x000fe20003000000 */
[----:B------:R-:W2:Y:S01]  /*5750*/  FRND R7, R7 ;  /* 0x0000000700077307 */ /* 0x000ea20000201000 */
[----:B0-----:R-:W-:Y:S02]  /*5760*/  FSETP.GT.AND P2, PT, R5, -127, PT ;  /* 0xc2fe00000500780b */ /* 0x001fe40003f44000 */
[----:B------:R-:W-:Y:S02]  /*5770*/  FSETP.NAN.AND P4, PT, R12, R12, PT ;  /* 0x0000000c0c00720b */ /* 0x000fe40003f88000 */
[----:B------:R-:W-:-:S03]  /*5780*/  FSETP.NAN.AND P6, PT, R4, R4, PT ;  /* 0x000000040400720b */ /* 0x000fc60003fc8000 */
[----:B------:R-:W0:Y:S01]  /*5790*/  F2I.S16.TRUNC.NTZ R10, R14 ;  /* 0x0000000e000a7305 */ /* 0x000e22000020e900 */
[----:B-1----:R-:W-:Y:S02]  /*57a0*/  LOP3.LUT R19, R6, 0xffff, RZ, 0xc0, !PT ;  /* 0x0000ffff06137812 */ /* 0x002fe400078ec0ff */
[----:B------:R-:W-:Y:S02]  /*57b0*/  @!P5 FSEL R4, R4, -127, P6 ;  /* 0xc2fe00000404d808 */ /* 0x000fe40003000000 */
[----:B------:R-:W-:Y:S02]  /*57c0*/  @P3 SEL R19, R19, 0x7f, P4 ;  /* 0x0000007f13133807 */ /* 0x000fe40002000000 */
[----:B------:R-:W-:Y:S01]  /*57d0*/  FSETP.GEU.AND P3, PT, R14, 127, PT ;  /* 0x42fe00000e00780b */ /* 0x000fe20003f6e000 */
[----:B------:R-:W1:Y:S01]  /*57e0*/  F2I.S16.TRUNC.NTZ R6, R11 ;  /* 0x0000000b00067305 */ /* 0x000e62000020e900 */
[----:B------:R-:W-:Y:S02]  /*57f0*/  FSETP.NAN.AND P4, PT, R5, R5, PT ;  /* 0x000000050500720b */ /* 0x000fe40003f88000 */
[----:B--2---:R-:W-:-:S02]  /*5800*/  FSETP.GT.AND P5, PT, R7, -127, PT ;  /* 0xc2fe00000700780b */ /* 0x004fc40003fa4000 */
[----:B------:R-:W-:Y:S02]  /*5810*/  @!P2 FSEL R5, R5, -127, P4 ;  /* 0xc2fe00000505a808 */ /* 0x000fe40002000000 */
[----:B------:R-:W-:Y:S01]  /*5820*/  FSETP.GEU.AND P2, PT, R11, 127, PT ;  /* 0x42fe00000b00780b */ /* 0x000fe20003f4e000 */
[----:B------:R-:W-:Y:S01]  /*5830*/  F2I.S16.TRUNC.NTZ R16, R15 ;  /* 0x0000000f00107305 */ /* 0x000fe2000020e900 */
[----:B0-----:R-:W-:Y:S02]  /*5840*/  LOP3.LUT R17, R10, 0xffff, RZ, 0xc0, !PT ;  /* 0x0000ffff0a117812 */ /* 0x001fe400078ec0ff */
[----:B------:R-:W-:Y:S02]  /*5850*/  FSETP.NAN.AND P6, PT, R14, R14, PT ;  /* 0x0000000e0e00720b */ /* 0x000fe40003fc8000 */
[----:B------:R-:W-:Y:S02]  /*5860*/  FSETP.NAN.AND P4, PT, R7, R7, PT ;  /* 0x000000070700720b */ /* 0x000fe40003f88000 */
[----:B------:R-:W-:Y:S01]  /*5870*/  @P3 SEL R17, R17, 0x7f, P6 ;  /* 0x0000007f11113807 */ /* 0x000fe20003000000 */
[----:B------:R-:W0:Y:S01]  /*5880*/  F2I.S16.TRUNC.NTZ R10, R4 ;  /* 0x00000004000a7305 */ /* 0x000e22000020e900 */
[----:B------:R-:W-:-:S02]  /*5890*/  FSETP.GEU.AND P3, PT, R4, 127, PT ;  /* 0x42fe00000400780b */ /* 0x000fc40003f6e000 */
[----:B------:R-:W-:Y:S02]  /*58a0*/  FSETP.NAN.AND P6, PT, R11, R11, PT ;  /* 0x0000000b0b00720b */ /* 0x000fe40003fc8000 */
[----:B-1----:R-:W-:Y:S02]  /*58b0*/  LOP3.LUT R6, R6, 0xffff, RZ, 0xc0, !PT ;  /* 0x0000ffff06067812 */ /* 0x002fe400078ec0ff */
[----:B------:R-:W-:Y:S01]  /*58c0*/  @!P5 FSEL R7, R7, -127, P4 ;  /* 0xc2fe00000707d808 */ /* 0x000fe20002000000 */
[----:B------:R-:W1:Y:S01]  /*58d0*/  F2I.S16.TRUNC.NTZ R12, R13 ;  /* 0x0000000d000c7305 */ /* 0x000e62000020e900 */
[----:B------:R-:W-:Y:S02]  /*58e0*/  FSETP.GEU.AND P4, PT, R15, 127, PT ;  /* 0x42fe00000f00780b */ /* 0x000fe40003f8e000 */
[----:B------:R-:W-:Y:S02]  /*58f0*/  @P2 SEL R6, R6, 0x7f, P6 ;  /* 0x0000007f06062807 */ /* 0x000fe40003000000 */
[----:B------:R-:W-:-:S02]  /*5900*/  FSETP.NAN.AND P6, PT, R4, R4, PT ;  /* 0x000000040400720b */ /* 0x000fc40003fc8000 */
[----:B------:R-:W-:Y:S01]  /*5910*/  FSETP.GEU.AND P2, PT, R13, 127, PT ;  /* 0x42fe00000d00780b */ /* 0x000fe20003f4e000 */
[----:B------:R-:W2:Y:S01]  /*5920*/  F2I.S16.TRUNC.NTZ R11, R5 ;  /* 0x00000005000b7305 */ /* 0x000ea2000020e900 */
[----:B0-----:R-:W-:Y:S02]  /*5930*/  LOP3.LUT R10, R10, 0xffff, RZ, 0xc0, !PT ;  /* 0x0000ffff0a0a7812 */ /* 0x001fe400078ec0ff */
[----:B------:R-:W-:Y:S02]  /*5940*/  FSETP.NAN.AND P5, PT, R15, R15, PT ;  /* 0x0000000f0f00720b */ /* 0x000fe40003fa8000 */
[----:B------:R-:W-:Y:S02]  /*5950*/  LOP3.LUT R16, R16, 0xffff, RZ, 0xc0, !PT ;  /* 0x0000ffff10107812 */ /* 0x000fe400078ec0ff */
[----:B------:R-:W-:Y:S01]  /*5960*/  @P3 SEL R10, R10, 0x7f, P6 ;  /* 0x0000007f0a0a3807 */ /* 0x000fe20003000000 */
[----:B------:R-:W0:Y:S01]  /*5970*/  F2I.S16.TRUNC.NTZ R4, R7 ;  /* 0x0000000700047305 */ /* 0x000e22000020e900 */
[----:B------:R-:W-:-:S02]  /*5980*/  FSETP.GEU.AND P3, PT, R5, 127, PT ;  /* 0x42fe00000500780b */ /* 0x000fc40003f6e000 */
[----:B------:R-:W-:Y:S02]  /*5990*/  FSETP.GEU.AND P6, PT, R7, 127, PT ;  /* 0x42fe00000700780b */ /* 0x000fe40003fce000 */
[----:B------:R-:W-:Y:S02]  /*59a0*/  @P4 SEL R16, R16, 0x7f, P5 ;  /* 0x0000007f10104807 */ /* 0x000fe40002800000 */
[----:B------:R-:W-:Y:S02]  /*59b0*/  FSETP.NAN.AND P5, PT, R13, R13, PT ;  /* 0x0000000d0d00720b */ /* 0x000fe40003fa8000 */
[----:B-1----:R-:W-:Y:S02]  /*59c0*/  LOP3.LUT R13, R12, 0xffff, RZ, 0xc0, !PT ;  /* 0x0000ffff0c0d7812 */ /* 0x002fe400078ec0ff */
[----:B------:R-:W-:Y:S02]  /*59d0*/  FSETP.NAN.AND P4, PT, R5, R5, PT ;  /* 0x000000050500720b */ /* 0x000fe40003f88000 */
[----:B------:R-:W-:-:S02]  /*59e0*/  @P2 SEL R13, R13, 0x7f, P5 ;  /* 0x0000007f0d0d2807 */ /* 0x000fc40002800000 */
[----:B------:R-:W-:Y:S02]  /*59f0*/  FSETP.NAN.AND P2, PT, R7, R7, PT ;  /* 0x000000070700720b */ /* 0x000fe40003f48000 */
[----:B--2---:R-:W-:Y:S02]  /*5a00*/  LOP3.LUT R11, R11, 0xffff, RZ, 0xc0, !PT ;  /* 0x0000ffff0b0b7812 */ /* 0x004fe400078ec0ff */
[----:B0-----:R-:W-:Y:S02]  /*5a10*/  LOP3.LUT R4, R4, 0xffff, RZ, 0xc0, !PT ;  /* 0x0000ffff04047812 */ /* 0x001fe400078ec0ff */
[----:B------:R-:W-:Y:S02]  /*5a20*/  @P3 SEL R11, R11, 0x7f, P4 ;  /* 0x0000007f0b0b3807 */ /* 0x000fe40002000000 */
[----:B------:R-:W-:Y:S02]  /*5a30*/  @P6 SEL R4, R4, 0x7f, P2 ;  /* 0x0000007f04046807 */ /* 0x000fe40001000000 */
[----:B------:R-:W-:-:S02]  /*5a40*/  PRMT R16, R16, 0x3340, R11 ;  /* 0x0000334010107816 */ /* 0x000fc4000000000b */
[----:B------:R-:W-:Y:S02]  /*5a50*/  PRMT R13, R13, 0x3340, R4 ;  /* 0x000033400d0d7816 */ /* 0x000fe40000000004 */
[----:B------:R-:W-:Y:S02]  /*5a60*/  PRMT R12, R19, 0x3340, R6 ;  /* 0x00003340130c7816 */ /* 0x000fe40000000006 */
[----:B------:R-:W-:Y:S02]  /*5a70*/  PRMT R17, R17, 0x3340, R10 ;  /* 0x0000334011117816 */ /* 0x000fe4000000000a */
[----:B------:R-:W-:Y:S02]  /*5a80*/  SHF.R.S32.HI R11, RZ, 0x1f, R3 ;  /* 0x0000001fff0b7819 */ /* 0x000fe40000011403 */
[C---:B------:R-:W-:Y:S02]  /*5a90*/  IADD3 R4, P2, R3.reuse, c[0x0][0x1b0], RZ ;  /* 0x00006c0003047a10 */ /* 0x040fe40007f5e0ff */
[----:B------:R-:W-:-:S02]  /*5aa0*/  IADD3 R6, P3, R3, c[0x0][0x1b8], RZ ;  /* 0x00006e0003067a10 */ /* 0x000fc40007f7e0ff */
[----:B------:R-:W-:Y:S02]  /*5ab0*/  IADD3 R10, P4, R3, c[0x0][0x1c0], RZ ;  /* 0x00007000030a7a10 */ /* 0x000fe40007f9e0ff */
[----:B------:R-:W-:Y:S02]  /*5ac0*/  PRMT R12, R12, 0x5410, R17 ;  /* 0x000054100c0c7816 */ /* 0x000fe40000000011 */
[C---:B------:R-:W-:Y:S02]  /*5ad0*/  IADD3.X R5, R11.reuse, c[0x0][0x1b4], RZ, P2, !PT ;  /* 0x00006d000b057a10 */ /* 0x040fe400017fe4ff */
[----:B------:R-:W-:Y:S02]  /*5ae0*/  PRMT R13, R16, 0x5410, R13 ;  /* 0x00005410100d7816 */ /* 0x000fe4000000000d */
[C---:B------:R-:W-:Y:S02]  /*5af0*/  IADD3.X R7, R11.reuse, c[0x0][0x1bc], RZ, P3, !PT ;  /* 0x00006f000b077a10 */ /* 0x040fe40001ffe4ff */
[----:B------:R-:W-:Y:S01]  /*5b00*/  IADD3.X R11, R11, c[0x0][0x1c4], RZ, P4, !PT ;  /* 0x000071000b0b7a10 */ /* 0x000fe200027fe4ff */
[----:B------:R0:W-:Y:S04]  /*5b10*/  @!P1 STG.E.64 [R4.64], R12 ;  /* 0x0000000c04009986 */ /* 0x0001e8000c101b04 */
[----:B------:R0:W-:Y:S04]  /*5b20*/  @!P1 STG.E.64 [R6.64], R12 ;  /* 0x0000000c06009986 */ /* 0x0001e8000c101b04 */
[----:B------:R0:W-:Y:S01]  /*5b30*/  @!P1 STG.E.64 [R10.64], R12 ;  /* 0x0000000c0a009986 */ /* 0x0001e2000c101b04 */
[----:B------:R-:W-:Y:S05]  /*5b40*/  @!P0 BRA `(.L_x_2) ;  /* 0xfffff89000008947 */ /* 0x000fea000383ffff */
[----:B------:R-:W-:Y:S05]  /*5b50*/  EXIT ;  /* 0x000000000000794d */ /* 0x000fea0003800000 */
.L_x_3:
[----:B------:R-:W-:-:S00]  /*5b60*/  BRA `(.L_x_3) ;  /* 0xfffffff000007947 */ /* 0x000fc0000383ffff */
[----:B------:R-:W-:-:S00]  /*5b70*/  NOP ;  /* 0x0000000000007918 */ /* 0x000fc00000000000 */
        /* <DEDUP_REMOVED lines=8> */
.L_x_4:


//--------------------- .nv.global.init           --------------------------
	.section	.nv.global.init,"aw",@progbits
.nv.global.init:
	.type		_$_str,@object
	.size		_$_str,(.L_0 - _$_str)
_$_str:
        /*0000*/ 	.byte	0x5f, 0x5f, 0x43, 0x55, 0x44, 0x41, 0x5f, 0x46, 0x54, 0x5a, 0x00
.L_0:


//--------------------- .nv.shared.triton_red_fused__to_copy_add_amax_amin_clamp_mul_native_layer_norm_reciprocal_1 --------------------------
	.section	.nv.shared.triton_red_fused__to_copy_add_amax_amin_clamp_mul_native_layer_norm_reciprocal_1,"aw",@nobits
	.sectionflags	@""
	.align	16
